# CuTe-DSL kernel — source=cudnn_frontend_dsl family=grouped_gemm_swiglu
# config = {"ab_dtype": "Float8E4M3FN", "sf_vec": 32, "d_dtype": "Float8E4M3FN", "vector_f32": false, "mma_mn": [128, 256], "cluster_mn": [2, 1]}


// ===== COMPILED SASS (sm_100a) =====

	.target	sm_100a

	.elftype	@"ET_EXEC"


//--------------------- .note.nv.tkinfo           --------------------------
	.section	.note.nv.tkinfo,"",@"SHT_NOTE"
	.sectionflags	@"SHF_NOTE_NV_TKINFO"
	.tkinfo
        /*0018*/ 	.word	0x00000081
        /*0030*/ 	.string	""
        /*0030*/ 	.string	"ptxas"
        /*0030*/ 	.string	"Cuda compilation tools, release 12.9, V12.9.83"
        /*0030*/ 	.string	"Build system must define TOOLS_VERSION_EXTENDED"
        /*0030*/ 	.string	"-O 3 -arch sm_100a "



//--------------------- .note.nv.cuver            --------------------------
	.section	.note.nv.cuver,"",@"SHT_NOTE"
	.sectionflags	@"SHF_NOTE_NV_CUVER"
        /*0018*/ 	.short	0x0001
        /*001a*/ 	.short	0x0064
        /*001c*/ 	.short	0x0001
        /*001e*/ 	.short	0x0000
        /*0020*/ 	.short	0x0001
        /*0022*/ 	.short	0x0000


//--------------------- .nv.info                  --------------------------
	.section	.nv.info,"",@"SHT_CUDA_INFO"
	.align	4


	//----- nvinfo : EIATTR_REGCOUNT
	.align		4
        /*0000*/ 	.byte	0x04, 0x2f
        /*0002*/ 	.short	(.L_4 - .L_3)
	.align		4
.L_3:
        /*0004*/ 	.word	index@(kernel_cutlass_kernel_cudnngrouped_gemmgrouped_gemm_swiglugrouped_gemm_swiglu_quantBlockScaledContiguousGroupedGemmKernel_object_at__TiledMMA_ThrLayoutVMNK11110000_PermutationMNK____MMAAt_0)
        /*0008*/ 	.word	0x00000085


	//----- nvinfo : EIATTR_FRAME_SIZE
	.align		4
.L_4:
        /*000c*/ 	.byte	0x04, 0x11
        /*000e*/ 	.short	(.L_6 - .L_5)
	.align		4
.L_5:
        /*0010*/ 	.word	index@($__internal_2_$__cuda_sm10x_tcgen05_guardrail_trap_unallocated_columns_being_dealloced)
        /*0014*/ 	.word	0x00000000


	//----- nvinfo : EIATTR_FRAME_SIZE
	.align		4
.L_6:
        /*0018*/ 	.byte	0x04, 0x11
        /*001a*/ 	.short	(.L_8 - .L_7)
	.align		4
.L_7:
        /*001c*/ 	.word	index@($__internal_1_$__cuda_sm10x_tcgen05_guardrail_trap_phase_invalid_during_alloc)
        /*0020*/ 	.word	0x00000000


	//----- nvinfo : EIATTR_FRAME_SIZE
	.align		4
.L_8:
        /*0024*/ 	.byte	0x04, 0x11
        /*0026*/ 	.short	(.L_10 - .L_9)
	.align		4
.L_9:
        /*0028*/ 	.word	index@($__internal_0_$__cuda_sm10x_tcgen05_guardrail_trap_col_being_dealloced_not_returned_by_alloc)
        /*002c*/ 	.word	0x00000000


	//----- nvinfo : EIATTR_FRAME_SIZE
	.align		4
.L_10:
        /*0030*/ 	.byte	0x04, 0x11
        /*0032*/ 	.short	(.L_12 - .L_11)
	.align		4
.L_11:
        /*0034*/ 	.word	index@(kernel_cutlass_kernel_cudnngrouped_gemmgrouped_gemm_swiglugrouped_gemm_swiglu_quantBlockScaledContiguousGroupedGemmKernel_object_at__TiledMMA_ThrLayoutVMNK11110000_PermutationMNK____MMAAt_0)
        /*0038*/ 	.word	0x00000000


	//----- nvinfo : EIATTR_MIN_STACK_SIZE
	.align		4
.L_12:
        /*003c*/ 	.byte	0x04, 0x12
        /*003e*/ 	.short	(.L_14 - .L_13)
	.align		4
.L_13:
        /*0040*/ 	.word	index@(kernel_cutlass_kernel_cudnngrouped_gemmgrouped_gemm_swiglugrouped_gemm_swiglu_quantBlockScaledContiguousGroupedGemmKernel_object_at__TiledMMA_ThrLayoutVMNK11110000_PermutationMNK____MMAAt_0)
        /*0044*/ 	.word	0x00000000
.L_14:


//--------------------- .nv.info.kernel_cutlass_kernel_cudnngrouped_gemmgrouped_gemm_swiglugrouped_gemm_swiglu_quantBlockScaledContiguousGroupedGemmKernel_object_at__TiledMMA_ThrLayoutVMNK11110000_PermutationMNK____MMAAt_0 --------------------------
	.section	.nv.info.kernel_cutlass_kernel_cudnngrouped_gemmgrouped_gemm_swiglugrouped_gemm_swiglu_quantBlockScaledContiguousGroupedGemmKernel_object_at__TiledMMA_ThrLayoutVMNK11110000_PermutationMNK____MMAAt_0,"",@"SHT_CUDA_INFO"
	.sectionflags	@""
	.align	4


	//----- nvinfo : EIATTR_CUDA_API_VERSION
	.align		4
        /*0000*/ 	.byte	0x04, 0x37
        /*0002*/ 	.short	(.L_16 - .L_15)
.L_15:
        /*0004*/ 	.word	0x00000081


	//----- nvinfo : EIATTR_KPARAM_INFO
	.align		4
.L_16:
        /*0008*/ 	.byte	0x04, 0x17
        /*000a*/ 	.short	(.L_18 - .L_17)
.L_17:
        /*000c*/ 	.word	0x00000000
        /*0010*/ 	.short	0x000f
        /*0012*/ 	.short	0x03f8
        /*0014*/ 	.byte	0x00, 0xf0, 0x31, 0x00


	//----- nvinfo : EIATTR_KPARAM_INFO
	.align		4
.L_18:
        /*0018*/ 	.byte	0x04, 0x17
        /*001a*/ 	.short	(.L_20 - .L_19)
.L_19:
        /*001c*/ 	.word	0x00000000
        /*0020*/ 	.short	0x000e
        /*0022*/ 	.short	0x03ec
        /*0024*/ 	.byte	0x00, 0xf0, 0x31, 0x00


	//----- nvinfo : EIATTR_KPARAM_INFO
	.align		4
.L_20:
        /*0028*/ 	.byte	0x04, 0x17
        /*002a*/ 	.short	(.L_22 - .L_21)
.L_21:
        /*002c*/ 	.word	0x00000000
        /*0030*/ 	.short	0x000d
        /*0032*/ 	.short	0x03e0
        /*0034*/ 	.byte	0x00, 0xf0, 0x31, 0x00


	//----- nvinfo : EIATTR_KPARAM_INFO
	.align		4
.L_22:
        /*0038*/ 	.byte	0x04, 0x17
        /*003a*/ 	.short	(.L_24 - .L_23)
.L_23:
        /*003c*/ 	.word	0x00000000
        /*0040*/ 	.short	0x000c
        /*0042*/ 	.short	0x03d8
        /*0044*/ 	.byte	0x00, 0xf0, 0x21, 0x00


	//----- nvinfo : EIATTR_KPARAM_INFO
	.align		4
.L_24:
        /*0048*/ 	.byte	0x04, 0x17
        /*004a*/ 	.short	(.L_26 - .L_25)
.L_25:
        /*004c*/ 	.word	0x00000000
        /*0050*/ 	.short	0x000b
        /*0052*/ 	.short	0x03d0
        /*0054*/ 	.byte	0x00, 0xf0, 0x21, 0x00


	//----- nvinfo : EIATTR_KPARAM_INFO
	.align		4
.L_26:
        /*0058*/ 	.byte	0x04, 0x17
        /*005a*/ 	.short	(.L_28 - .L_27)
.L_27:
        /*005c*/ 	.word	0x00000000
        /*0060*/ 	.short	0x000a
        /*0062*/ 	.short	0x03c8
        /*0064*/ 	.byte	0x00, 0xf0, 0x21, 0x00


	//----- nvinfo : EIATTR_KPARAM_INFO
	.align		4
.L_28:
        /*0068*/ 	.byte	0x04, 0x17
        /*006a*/ 	.short	(.L_30 - .L_29)
.L_29:
        /*006c*/ 	.word	0x00000000
        /*0070*/ 	.short	0x0009
        /*0072*/ 	.short	0x03c0
        /*0074*/ 	.byte	0x00, 0xf0, 0x21, 0x00


	//----- nvinfo : EIATTR_KPARAM_INFO
	.align		4
.L_30:
        /*0078*/ 	.byte	0x04, 0x17
        /*007a*/ 	.short	(.L_32 - .L_31)
.L_31:
        /*007c*/ 	.word	0x00000000
        /*0080*/ 	.short	0x0008
        /*0082*/ 	.short	0x0340
        /*0084*/ 	.byte	0x00, 0xf0, 0x01, 0x02


	//----- nvinfo : EIATTR_KPARAM_INFO
	.align		4
.L_32:
        /*0088*/ 	.byte	0x04, 0x17
        /*008a*/ 	.short	(.L_34 - .L_33)
.L_33:
        /*008c*/ 	.word	0x00000000
        /*0090*/ 	.short	0x0007
        /*0092*/ 	.short	0x02c0
        /*0094*/ 	.byte	0x00, 0xf0, 0x01, 0x02


	//----- nvinfo : EIATTR_KPARAM_INFO
	.align		4
.L_34:
        /*0098*/ 	.byte	0x04, 0x17
        /*009a*/ 	.short	(.L_36 - .L_35)
.L_35:
        /*009c*/ 	.word	0x00000000
        /*00a0*/ 	.short	0x0006
        /*00a2*/ 	.short	0x0240
        /*00a4*/ 	.byte	0x00, 0xf0, 0x01, 0x02


	//----- nvinfo : EIATTR_KPARAM_INFO
	.align		4
.L_36:
        /*00a8*/ 	.byte	0x04, 0x17
        /*00aa*/ 	.short	(.L_38 - .L_37)
.L_37:
        /*00ac*/ 	.word	0x00000000
        /*00b0*/ 	.short	0x0005
        /*00b2*/ 	.short	0x01c0
        /*00b4*/ 	.byte	0x00, 0xf0, 0x01, 0x02


	//----- nvinfo : EIATTR_KPARAM_INFO
	.align		4
.L_38:
        /*00b8*/ 	.byte	0x04, 0x17
        /*00ba*/ 	.short	(.L_40 - .L_39)
.L_39:
        /*00bc*/ 	.word	0x00000000
        /*00c0*/ 	.short	0x0004
        /*00c2*/ 	.short	0x0140
        /*00c4*/ 	.byte	0x00, 0xf0, 0x01, 0x02


	//----- nvinfo : EIATTR_KPARAM_INFO
	.align		4
.L_40:
        /*00c8*/ 	.byte	0x04, 0x17
        /*00ca*/ 	.short	(.L_42 - .L_41)
.L_41:
        /*00cc*/ 	.word	0x00000000
        /*00d0*/ 	.short	0x0003
        /*00d2*/ 	.short	0x00c0
        /*00d4*/ 	.byte	0x00, 0xf0, 0x01, 0x02


	//----- nvinfo : EIATTR_KPARAM_INFO
	.align		4
.L_42:
        /*00d8*/ 	.byte	0x04, 0x17
        /*00da*/ 	.short	(.L_44 - .L_43)
.L_43:
        /*00dc*/ 	.word	0x00000000
        /*00e0*/ 	.short	0x0002
        /*00e2*/ 	.short	0x0040
        /*00e4*/ 	.byte	0x00, 0xf0, 0x01, 0x02


	//----- nvinfo : EIATTR_KPARAM_INFO
	.align		4
.L_44:
        /*00e8*/ 	.byte	0x04, 0x17
        /*00ea*/ 	.short	(.L_46 - .L_45)
.L_45:
        /*00ec*/ 	.word	0x00000000
        /*00f0*/ 	.short	0x0001
        /*00f2*/ 	.short	0x000c
        /*00f4*/ 	.byte	0x00, 0xf0, 0x31, 0x00


	//----- nvinfo : EIATTR_KPARAM_INFO
	.align		4
.L_46:
        /*00f8*/ 	.byte	0x04, 0x17
        /*00fa*/ 	.short	(.L_48 - .L_47)
.L_47:
        /*00fc*/ 	.word	0x00000000
        /*0100*/ 	.short	0x0000
        /*0102*/ 	.short	0x0000
        /*0104*/ 	.byte	0x00, 0xf0, 0x31, 0x00


	//----- nvinfo : EIATTR_AT_ENTRY_FRAGMENTS
	.align		4
.L_48:
        /*0108*/ 	.byte	0x04, 0x4f
        /*010a*/ 	.short	(.L_50 - .L_49)


	//   ....[0]....
.L_49:
        /*010c*/ 	.word	0x00000004


	//----- nvinfo : EIATTR_RESERVED_SMEM_USED
	.align		4
.L_50:
        /*0110*/ 	.byte	0x01, 0x41
	.zero		2


	//----- nvinfo : EIATTR_SPARSE_MMA_MASK
	.align		4
        /*0114*/ 	.byte	0x03, 0x50
        /*0116*/ 	.short	0x0000


	//----- nvinfo : EIATTR_TCGEN05_1CTA_USED
	.align		4
        /*0118*/ 	.byte	0x01, 0x51
	.zero		2


	//----- nvinfo : EIATTR_MAXREG_COUNT
	.align		4
        /*011c*/ 	.byte	0x03, 0x1b
        /*011e*/ 	.short	0x00ff


	//----- nvinfo : EIATTR_NUM_BARRIERS
	.align		4
        /*0120*/ 	.byte	0x02, 0x4c
        /*0122*/ 	.byte	0x05
	.zero		1


	//----- nvinfo : EIATTR_INT_WARP_WIDE_INSTR_OFFSETS
	.align		4
        /*0124*/ 	.byte	0x04, 0x31
        /*0126*/ 	.short	(.L_52 - .L_51)


	//   ....[0]....
.L_51:
        /*0128*/ 	.word	0x00004e20


	//   ....[1]....
        /*012c*/ 	.word	0x00004e60


	//----- nvinfo : EIATTR_COOP_GROUP_MASK_REGIDS
	.align		4
.L_52:
        /*0130*/ 	.byte	0x04, 0x29
        /*0132*/ 	.short	(.L_54 - .L_53)


	//   ....[0]....
.L_53:
        /*0134*/ 	.word	0xffffffff


	//   ....[1]....
        /*0138*/ 	.word	0xffffffff


	//   ....[2]....
        /*013c*/ 	.word	0xffffffff


	//   ....[3]....
        /*0140*/ 	.word	0xffffffff


	//   ....[4]....
        /*0144*/ 	.word	0xffffffff


	//   ....[5]....
        /*0148*/ 	.word	0xffffffff


	//   ....[6]....
        /*014c*/ 	.word	0xffffffff


	//   ....[7]....
        /*0150*/ 	.word	0xffffffff


	//   ....[8]....
        /*0154*/ 	.word	0xffffffff


	//   ....[9]....
        /*0158*/ 	.word	0xffffffff


	//   ....[10]....
        /*015c*/ 	.word	0xffffffff


	//   ....[11]....
        /*0160*/ 	.word	0xffffffff


	//----- nvinfo : EIATTR_COOP_GROUP_INSTR_OFFSETS
	.align		4
.L_54:
        /*0164*/ 	.byte	0x04, 0x28
        /*0166*/ 	.short	(.L_56 - .L_55)


	//   ....[0]....
.L_55:
        /*0168*/ 	.word	0x00000150


	//   ....[1]....
        /*016c*/ 	.word	0x00000490


	//   ....[2]....
        /*0170*/ 	.word	0x00000600


	//   ....[3]....
        /*0174*/ 	.word	0x000007c0


	//   ....[4]....
        /*0178*/ 	.word	0x00000b70


	//   ....[5]....
        /*017c*/ 	.word	0x00000dd0


	//   ....[6]....
        /*0180*/ 	.word	0x00000e30


	//   ....[7]....
        /*0184*/ 	.word	0x00002620


	//   ....[8]....
        /*0188*/ 	.word	0x000028e0


	//   ....[9]....
        /*018c*/ 	.word	0x00004a50


	//   ....[10]....
        /*0190*/ 	.word	0x00004cc0


	//   ....[11]....
        /*0194*/ 	.word	0x00004f10


	//----- nvinfo : EIATTR_VRC_CTA_INIT_COUNT
	.align		4
.L_56:
        /*0198*/ 	.byte	0x02, 0x4a
        /*019a*/ 	.byte	0x80
	.zero		1


	//----- nvinfo : EIATTR_MBARRIER_INSTR_OFFSETS
	.align		4
        /*019c*/ 	.byte	0x04, 0x39
        /*019e*/ 	.short	(.L_58 - .L_57)


	//   ....[0]....
.L_57:
        /*01a0*/ 	.word	0x000003c0
        /*01a4*/ 	.word	0x000000ff
        /*01a8*/ 	.word	0x00000000
        /*01ac*/ 	.short	0x0100
        /*01ae*/ 	.byte	0x05
	.zero		1


	//   ....[1]....
        /*01b0*/ 	.word	0x000003d0
        /*01b4*/ 	.word	0x000000ff
        /*01b8*/ 	.word	0x00000008
        /*01bc*/ 	.short	0x0100
        /*01be*/ 	.byte	0x05
	.zero		1


	//   ....[2]....
        /*01c0*/ 	.word	0x000003e0
        /*01c4*/ 	.word	0x000000ff
        /*01c8*/ 	.word	0x00000010
        /*01cc*/ 	.short	0x0100
        /*01ce*/ 	.byte	0x05
	.zero		1


	//   ....[3]....
        /*01d0*/ 	.word	0x000003f0
        /*01d4*/ 	.word	0x000000ff
        /*01d8*/ 	.word	0x00000018
        /*01dc*/ 	.short	0x0100
        /*01de*/ 	.byte	0x05
	.zero		1


	//   ....[4]....
        /*01e0*/ 	.word	0x00000400
        /*01e4*/ 	.word	0x000000ff
        /*01e8*/ 	.word	0x00000020
        /*01ec*/ 	.short	0x0100
        /*01ee*/ 	.byte	0x05
	.zero		1


	//   ....[5]....
        /*01f0*/ 	.word	0x00000410
        /*01f4*/ 	.word	0x000000ff
        /*01f8*/ 	.word	0x00000028
        /*01fc*/ 	.short	0x0100
        /*01fe*/ 	.byte	0x05
	.zero		1


	//   ....[6]....
        /*0200*/ 	.word	0x00000420
        /*0204*/ 	.word	0x000000ff
        /*0208*/ 	.word	0x00000030
        /*020c*/ 	.short	0x0100
        /*020e*/ 	.byte	0x05
	.zero		1


	//   ....[7]....
        /*0210*/ 	.word	0x00000430
        /*0214*/ 	.word	0x000000ff
        /*0218*/ 	.word	0x00000038
        /*021c*/ 	.short	0x0100
        /*021e*/ 	.byte	0x05
	.zero		1


	//   ....[8]....
        /*0220*/ 	.word	0x000005a0
        /*0224*/ 	.word	0x000000ff
        /*0228*/ 	.word	0x00000040
        /*022c*/ 	.short	0x0100
        /*022e*/ 	.byte	0x06
	.zero		1


	//   ....[9]....
        /*0230*/ 	.word	0x000005b0
        /*0234*/ 	.word	0x000000ff
        /*0238*/ 	.word	0x00000048
        /*023c*/ 	.short	0x0100
        /*023e*/ 	.byte	0x06
	.zero		1


	//   ....[10]....
        /*0240*/ 	.word	0x00000720
        /*0244*/ 	.word	0x000000ff
        /*0248*/ 	.word	0x00000050
        /*024c*/ 	.short	0x0100
        /*024e*/ 	.byte	0x06
	.zero		1


	//   ....[11]....
        /*0250*/ 	.word	0x00000730
        /*0254*/ 	.word	0x000000ff
        /*0258*/ 	.word	0x00000058
        /*025c*/ 	.short	0x0100
        /*025e*/ 	.byte	0x06
	.zero		1


	//   ....[12]....
        /*0260*/ 	.word	0x00000740
        /*0264*/ 	.word	0x000000ff
        /*0268*/ 	.word	0x00000060
        /*026c*/ 	.short	0x0100
        /*026e*/ 	.byte	0x06
	.zero		1


	//   ....[13]....
        /*0270*/ 	.word	0x00000750
        /*0274*/ 	.word	0x000000ff
        /*0278*/ 	.word	0x00000068
        /*027c*/ 	.short	0x0100
        /*027e*/ 	.byte	0x06
	.zero		1


	//   ....[14]....
        /*0280*/ 	.word	0x00000e90
        /*0284*/ 	.word	0x0000000e
        /*0288*/ 	.word	0x00000060
        /*028c*/ 	.short	0x010a
        /*028e*/ 	.byte	0xff
	.zero		1


	//   ....[15]....
        /*0290*/ 	.word	0x00000f70
        /*0294*/ 	.word	0x0000000e
        /*0298*/ 	.word	0x00000050
        /*029c*/ 	.short	0x0101
        /*029e*/ 	.byte	0xff
	.zero		1


	//   ....[16]....
        /*02a0*/ 	.word	0x000011a0
        /*02a4*/ 	.word	0x00000002
        /*02a8*/ 	.word	0x00000060
        /*02ac*/ 	.short	0x010a
        /*02ae*/ 	.byte	0xff
	.zero		1


	//   ....[17]....
        /*02b0*/ 	.word	0x000012c0
        /*02b4*/ 	.word	0x00000002
        /*02b8*/ 	.word	0x00000050
        /*02bc*/ 	.short	0x0101
        /*02be*/ 	.byte	0xff
	.zero		1


	//   ....[18]....
        /*02c0*/ 	.word	0x000012d0
        /*02c4*/ 	.word	0x00000003
        /*02c8*/ 	.word	0x00000060
        /*02cc*/ 	.short	0x010a
        /*02ce*/ 	.byte	0xff
	.zero		1


	//   ....[19]....
        /*02d0*/ 	.word	0x00001330
        /*02d4*/ 	.word	0x000000ff
        /*02d8*/ 	.word	0x00000050
        /*02dc*/ 	.short	0x010a
        /*02de*/ 	.byte	0x20
	.zero		1


	//   ....[20]....
        /*02e0*/ 	.word	0x000013b0
        /*02e4*/ 	.word	0x000000ff
        /*02e8*/ 	.word	0x00000060
        /*02ec*/ 	.short	0x0101
        /*02ee*/ 	.byte	0x20
	.zero		1


	//   ....[21]....
        /*02f0*/ 	.word	0x00001570
        /*02f4*/ 	.word	0x000000ff
        /*02f8*/ 	.word	0x00000020
        /*02fc*/ 	.short	0x010a
        /*02fe*/ 	.byte	0x05
	.zero		1


	//   ....[22]....
        /*0300*/ 	.word	0x000016e0
        /*0304*/ 	.word	0x000000ff
        /*0308*/ 	.word	0x00000020
        /*030c*/ 	.short	0x010a
        /*030e*/ 	.byte	0x05
	.zero		1


	//   ....[23]....
        /*0310*/ 	.word	0x00001840
        /*0314*/ 	.word	0x000000ff
        /*0318*/ 	.word	0x00000020
        /*031c*/ 	.short	0x010a
        /*031e*/ 	.byte	0x1f
	.zero		1


	//   ....[24]....
        /*0320*/ 	.word	0x00001890
        /*0324*/ 	.word	0x00000003
        /*0328*/ 	.word	0x00000050
        /*032c*/ 	.short	0x010a
        /*032e*/ 	.byte	0xff
	.zero		1


	//   ....[25]....
        /*0330*/ 	.word	0x00001920
        /*0334*/ 	.word	0x00000003
        /*0338*/ 	.word	0x00000060
        /*033c*/ 	.short	0x0101
        /*033e*/ 	.byte	0xff
	.zero		1


	//   ....[26]....
        /*0340*/ 	.word	0x00001a90
        /*0344*/ 	.word	0x000000ff
        /*0348*/ 	.word	0x00000020
        /*034c*/ 	.short	0x010a
        /*034e*/ 	.byte	0x05
	.zero		1


	//   ....[27]....
        /*0350*/ 	.word	0x00001b50
        /*0354*/ 	.word	0x000000ff
        /*0358*/ 	.word	0x00000050
        /*035c*/ 	.short	0x010a
        /*035e*/ 	.byte	0x0c
	.zero		1


	//   ....[28]....
        /*0360*/ 	.word	0x00001bd0
        /*0364*/ 	.word	0x000000ff
        /*0368*/ 	.word	0x00000060
        /*036c*/ 	.short	0x0101
        /*036e*/ 	.byte	0x0c
	.zero		1


	//   ....[29]....
        /*0370*/ 	.word	0x00002040
        /*0374*/ 	.word	0x000000ff
        /*0378*/ 	.word	0x00000000
        /*037c*/ 	.short	0x010a
        /*037e*/ 	.byte	0x11
	.zero		1


	//   ....[30]....
        /*0380*/ 	.word	0x00002060
        /*0384*/ 	.word	0x000000ff
        /*0388*/ 	.word	0x00000048
        /*038c*/ 	.short	0x010a
        /*038e*/ 	.byte	0x0c
	.zero		1


	//   ....[31]....
        /*0390*/ 	.word	0x00002080
        /*0394*/ 	.word	0x000000ff
        /*0398*/ 	.word	0x00000048
        /*039c*/ 	.short	0x010a
        /*039e*/ 	.byte	0x0c
	.zero		1


	//   ....[32]....
        /*03a0*/ 	.word	0x00002290
        /*03a4*/ 	.word	0x000000ff
        /*03a8*/ 	.word	0x00000000
        /*03ac*/ 	.short	0x010a
        /*03ae*/ 	.byte	0x0d
	.zero		1


	//   ....[33]....
        /*03b0*/ 	.word	0x000023f0
        /*03b4*/ 	.word	0x000000ff
        /*03b8*/ 	.word	0x00000000
        /*03bc*/ 	.short	0x010a
        /*03be*/ 	.byte	0x10
	.zero		1


	//   ....[34]....
        /*03c0*/ 	.word	0x00002480
        /*03c4*/ 	.word	0x000000ff
        /*03c8*/ 	.word	0x00000048
        /*03cc*/ 	.short	0x010a
        /*03ce*/ 	.byte	0x0c
	.zero		1


	//   ....[35]....
        /*03d0*/ 	.word	0x00002490
        /*03d4*/ 	.word	0x00000003
        /*03d8*/ 	.word	0x00000050
        /*03dc*/ 	.short	0x010a
        /*03de*/ 	.byte	0xff
	.zero		1


	//   ....[36]....
        /*03e0*/ 	.word	0x00002540
        /*03e4*/ 	.word	0x00000003
        /*03e8*/ 	.word	0x00000060
        /*03ec*/ 	.short	0x0101
        /*03ee*/ 	.byte	0xff
	.zero		1


	//   ....[37]....
        /*03f0*/ 	.word	0x000025b0
        /*03f4*/ 	.word	0x000000ff
        /*03f8*/ 	.word	0x00000048
        /*03fc*/ 	.short	0x010a
        /*03fe*/ 	.byte	0x0c
	.zero		1


	//   ....[38]....
        /*0400*/ 	.word	0x00002950
        /*0404*/ 	.word	0x00000003
        /*0408*/ 	.word	0x00000050
        /*040c*/ 	.short	0x010a
        /*040e*/ 	.byte	0xff
	.zero		1


	//   ....[39]....
        /*0410*/ 	.word	0x000029b0
        /*0414*/ 	.word	0x00000003
        /*0418*/ 	.word	0x00000060
        /*041c*/ 	.short	0x0101
        /*041e*/ 	.byte	0xff
	.zero		1


	//   ....[40]....
        /*0420*/ 	.word	0x00002d80
        /*0424*/ 	.word	0x00000003
        /*0428*/ 	.word	0x00000040
        /*042c*/ 	.short	0x010a
        /*042e*/ 	.byte	0xff
	.zero		1


	//   ....[41]....
        /*0430*/ 	.word	0x000033d0
        /*0434*/ 	.word	0x00000003
        /*0438*/ 	.word	0x00000048
        /*043c*/ 	.short	0x0101
        /*043e*/ 	.byte	0xff
	.zero		1


	//   ....[42]....
        /*0440*/ 	.word	0x00004a10
        /*0444*/ 	.word	0x00000005
        /*0448*/ 	.word	0x00000050
        /*044c*/ 	.short	0x010a
        /*044e*/ 	.byte	0xff
	.zero		1


	//   ....[43]....
        /*0450*/ 	.word	0x00004ac0
        /*0454*/ 	.word	0x00000005
        /*0458*/ 	.word	0x00000060
        /*045c*/ 	.short	0x0101
        /*045e*/ 	.byte	0xff
	.zero		1


	//   ....[44]....
        /*0460*/ 	.word	0x00004f60
        /*0464*/ 	.word	0x0000000e
        /*0468*/ 	.word	0x00000060
        /*046c*/ 	.short	0x010a
        /*046e*/ 	.byte	0xff
	.zero		1


	//   ....[45]....
        /*0470*/ 	.word	0x00004fc0
        /*0474*/ 	.word	0x00000002
        /*0478*/ 	.word	0x00000060
        /*047c*/ 	.short	0x010a
        /*047e*/ 	.byte	0xff
	.zero		1


	//   ....[46]....
        /*0480*/ 	.word	0x00005020
        /*0484*/ 	.word	0x00000003
        /*0488*/ 	.word	0x00000060
        /*048c*/ 	.short	0x010a
        /*048e*/ 	.byte	0xff
	.zero		1


	//   ....[47]....
        /*0490*/ 	.word	0x00005080
        /*0494*/ 	.word	0x00000000
        /*0498*/ 	.word	0x00000050
        /*049c*/ 	.short	0x010a
        /*049e*/ 	.byte	0xff
	.zero		1


	//   ....[48]....
        /*04a0*/ 	.word	0x00005100
        /*04a4*/ 	.word	0x00000003
        /*04a8*/ 	.word	0x00000020
        /*04ac*/ 	.short	0x010a
        /*04ae*/ 	.byte	0xff
	.zero		1


	//   ....[49]....
        /*04b0*/ 	.word	0x00005160
        /*04b4*/ 	.word	0x00000003
        /*04b8*/ 	.word	0x00000050
        /*04bc*/ 	.short	0x010a
        /*04be*/ 	.byte	0xff
	.zero		1


	//   ....[50]....
        /*04c0*/ 	.word	0x000051e0
        /*04c4*/ 	.word	0x00000000
        /*04c8*/ 	.word	0x00000020
        /*04cc*/ 	.short	0x010a
        /*04ce*/ 	.byte	0xff
	.zero		1


	//   ....[51]....
        /*04d0*/ 	.word	0x00005240
        /*04d4*/ 	.word	0x00000002
        /*04d8*/ 	.word	0x00000050
        /*04dc*/ 	.short	0x010a
        /*04de*/ 	.byte	0xff
	.zero		1


	//   ....[52]....
        /*04e0*/ 	.word	0x000052c0
        /*04e4*/ 	.word	0x00000000
        /*04e8*/ 	.word	0x00000048
        /*04ec*/ 	.short	0x010a
        /*04ee*/ 	.byte	0xff
	.zero		1


	//   ....[53]....
        /*04f0*/ 	.word	0x00005340
        /*04f4*/ 	.word	0x00000000
        /*04f8*/ 	.word	0x00000000
        /*04fc*/ 	.short	0x010a
        /*04fe*/ 	.byte	0xff
	.zero		1


	//   ....[54]....
        /*0500*/ 	.word	0x000053b0
        /*0504*/ 	.word	0x00000003
        /*0508*/ 	.word	0x00000050
        /*050c*/ 	.short	0x010a
        /*050e*/ 	.byte	0xff
	.zero		1


	//   ....[55]....
        /*0510*/ 	.word	0x00005430
        /*0514*/ 	.word	0x00000000
        /*0518*/ 	.word	0x00000048
        /*051c*/ 	.short	0x010a
        /*051e*/ 	.byte	0xff
	.zero		1


	//   ....[56]....
        /*0520*/ 	.word	0x00005480
        /*0524*/ 	.word	0x00000003
        /*0528*/ 	.word	0x00000050
        /*052c*/ 	.short	0x010a
        /*052e*/ 	.byte	0xff
	.zero		1


	//   ....[57]....
        /*0530*/ 	.word	0x000054e0
        /*0534*/ 	.word	0x00000003
        /*0538*/ 	.word	0x00000040
        /*053c*/ 	.short	0x010a
        /*053e*/ 	.byte	0xff
	.zero		1


	//   ....[58]....
        /*0540*/ 	.word	0x00005540
        /*0544*/ 	.word	0x00000005
        /*0548*/ 	.word	0x00000050
        /*054c*/ 	.short	0x010a
        /*054e*/ 	.byte	0xff
	.zero		1


	//----- nvinfo : EIATTR_NUM_MBARRIERS
	.align		4
.L_58:
        /*0550*/ 	.byte	0x03, 0x38
        /*0552*/ 	.short	0x000e


	//----- nvinfo : EIATTR_EXIT_INSTR_OFFSETS
	.align		4
        /*0554*/ 	.byte	0x04, 0x1c
        /*0556*/ 	.short	(.L_60 - .L_59)


	//   ....[0]....
.L_59:
        /*0558*/ 	.word	0x000025e0


	//   ....[1]....
        /*055c*/ 	.word	0x00004f40


	//----- nvinfo : EIATTR_MAX_THREADS
	.align		4
.L_60:
        /*0560*/ 	.byte	0x04, 0x05
        /*0562*/ 	.short	(.L_62 - .L_61)
.L_61:
        /*0564*/ 	.word	0x000000e0
        /*0568*/ 	.word	0x00000001
        /*056c*/ 	.word	0x00000001


	//----- nvinfo : EIATTR_CRS_STACK_SIZE
	.align		4
.L_62:
        /*0570*/ 	.byte	0x04, 0x1e
        /*0572*/ 	.short	(.L_64 - .L_63)
.L_63:
        /*0574*/ 	.word	0x00000000


	//----- nvinfo : EIATTR_CBANK_PARAM_SIZE
	.align		4
.L_64:
        /*0578*/ 	.byte	0x03, 0x19
        /*057a*/ 	.short	0x0404


	//----- nvinfo : EIATTR_PARAM_CBANK
	.align		4
        /*057c*/ 	.byte	0x04, 0x0a
        /*057e*/ 	.short	(.L_66 - .L_65)
	.align		4
.L_65:
        /*0580*/ 	.word	index@(.nv.constant0.kernel_cutlass_kernel_cudnngrouped_gemmgrouped_gemm_swiglugrouped_gemm_swiglu_quantBlockScaledContiguousGroupedGemmKernel_object_at__TiledMMA_ThrLayoutVMNK11110000_PermutationMNK____MMAAt_0)
        /*0584*/ 	.short	0x0380
        /*0586*/ 	.short	0x0404


	//----- nvinfo : EIATTR_SW_WAR
	.align		4
.L_66:
        /*0588*/ 	.byte	0x04, 0x36
        /*058a*/ 	.short	(.L_68 - .L_67)
.L_67:
        /*058c*/ 	.word	0x00000008
.L_68:


//--------------------- .nv.compat                --------------------------
	.section	.nv.compat,"",@"SHT_CUDA_COMPAT_INFO"
	.align	4
        /*0000*/ 	.byte	0x02, 0x02, 0x02, 0x00, 0x02, 0x05, 0x05, 0x00, 0x02, 0x03, 0x01, 0x00, 0x02, 0x06, 0x01, 0x00


//--------------------- .nv.callgraph             --------------------------
	.section	.nv.callgraph,"",@"SHT_CUDA_CALLGRAPH"
	.align	4
	.sectionentsize	8
	.align		4
        /*0000*/ 	.word	0x00000000
	.align		4
        /*0004*/ 	.word	0xffffffff
	.align		4
        /*0008*/ 	.word	0x00000000
	.align		4
        /*000c*/ 	.word	0xfffffffe
	.align		4
        /*0010*/ 	.word	0x00000000
	.align		4
        /*0014*/ 	.word	0xfffffffd
	.align		4
        /*0018*/ 	.word	0x00000000
	.align		4
        /*001c*/ 	.word	0xfffffffc


//--------------------- .text.kernel_cutlass_kernel_cudnngrouped_gemmgrouped_gemm_swiglugrouped_gemm_swiglu_quantBlockScaledContiguousGroupedGemmKernel_object_at__TiledMMA_ThrLayoutVMNK11110000_PermutationMNK____MMAAt_0 --------------------------
	.section	.text.kernel_cutlass_kernel_cudnngrouped_gemmgrouped_gemm_swiglugrouped_gemm_swiglu_quantBlockScaledContiguousGroupedGemmKernel_object_at__TiledMMA_ThrLayoutVMNK11110000_PermutationMNK____MMAAt_0,"ax",@progbits
	.align	128
        .global         kernel_cutlass_kernel_cudnngrouped_gemmgrouped_gemm_swiglugrouped_gemm_swiglu_quantBlockScaledContiguousGroupedGemmKernel_object_at__TiledMMA_ThrLayoutVMNK11110000_PermutationMNK____MMAAt_0
        .type           kernel_cutlass_kernel_cudnngrouped_gemmgrouped_gemm_swiglugrouped_gemm_swiglu_quantBlockScaledContiguousGroupedGemmKernel_object_at__TiledMMA_ThrLayoutVMNK11110000_PermutationMNK____MMAAt_0,@function
        .size           kernel_cutlass_kernel_cudnngrouped_gemmgrouped_gemm_swiglugrouped_gemm_swiglu_quantBlockScaledContiguousGroupedGemmKernel_object_at__TiledMMA_ThrLayoutVMNK11110000_PermutationMNK____MMAAt_0,(.L_x_96 - kernel_cutlass_kernel_cudnngrouped_gemmgrouped_gemm_swiglugrouped_gemm_swiglu_quantBlockScaledContiguousGroupedGemmKernel_object_at__TiledMMA_ThrLayoutVMNK11110000_PermutationMNK____MMAAt_0)
        .other          kernel_cutlass_kernel_cudnngrouped_gemmgrouped_gemm_swiglugrouped_gemm_swiglu_quantBlockScaledContiguousGroupedGemmKernel_object_at__TiledMMA_ThrLayoutVMNK11110000_PermutationMNK____MMAAt_0,@"STO_CUDA_ENTRY STV_DEFAULT"
kernel_cutlass_kernel_cudnngrouped_gemmgrouped_gemm_swiglugrouped_gemm_swiglu_quantBlockScaledContiguousGroupedGemmKernel_object_at__TiledMMA_ThrLayoutVMNK11110000_PermutationMNK____MMAAt_0:
.text.kernel_cutlass_kernel_cudnngrouped_gemmgrouped_gemm_swiglugrouped_gemm_swiglu_quantBlockScaledContiguousGroupedGemmKernel_object_at__TiledMMA_ThrLayoutVMNK11110000_PermutationMNK____MMAAt_0:
[----:B------:R-:W1:Y:S01]  /*0000*/  LDC R1, c[0x0][0x37c] ;  /* 0x0000df00ff017b82 */ /* 0x000e620000000800 */
[----:B------:R-:W2:Y:S01]  /*0010*/  S2R R3, SR_TID.Y ;  /* 0x0000000000037919 */ /* 0x000ea20000002200 */
[----:B------:R-:W3:Y:S06]  /*0020*/  LDCU UR5, c[0x0][0x360] ;  /* 0x00006c00ff0577ac */ /* 0x000eec0008000800 */
[----:B------:R-:W4:Y:S01]  /*0030*/  S2UR UR32, SR_CgaCtaId ;  /* 0x00000000002079c3 */ /* 0x000f220000008800 */
[----:B------:R-:W2:Y:S01]  /*0040*/  S2R R0, SR_TID.Z ;  /* 0x0000000000007919 */ /* 0x000ea20000002300 */
[----:B------:R-:W2:Y:S01]  /*0050*/  LDCU UR4, c[0x0][0x364] ;  /* 0x00006c80ff0477ac */ /* 0x000ea20008000800 */
[----:B------:R-:W3:Y:S01]  /*0060*/  S2R R66, SR_TID.X ;  /* 0x0000000000427919 */ /* 0x000ee20000002100 */
[----:B------:R-:W5:Y:S01]  /*0070*/  LDCU.U8 UR8, c[0x0][0x382] ;  /* 0x00007040ff0877ac */ /* 0x000f620008000000 */
[----:B------:R-:W4:Y:S01]  /*0080*/  LDCU UR6, c[0x0][0x36c] ;  /* 0x00006d80ff0677ac */ /* 0x000f220008000800 */
[----:B------:R-:W-:Y:S01]  /*0090*/  UMOV UR14, 0x1 ;  /* 0x00000001000e7882 */ /* 0x000fe20000000000 */
[----:B----4-:R-:W-:-:S02]  /*00a0*/  ULEA.HI UR7, UR32, UR32, URZ, 0x1 ;  /* 0x0000002020077291 */ /* 0x010fc4000f8f08ff */
[----:B-----5:R-:W-:Y:S02]  /*00b0*/  ULOP3.LUT UR8, UR8, 0x1, URZ, 0xc0, !UPT ;  /* 0x0000000108087892 */ /* 0x020fe4000f8ec0ff */
[----:B------:R-:W-:Y:S02]  /*00c0*/  ULOP3.LUT UR7, UR7, 0xfffffffe, URZ, 0xc0, !UPT ;  /* 0xfffffffe07077892 */ /* 0x000fe4000f8ec0ff */
[----:B------:R-:W-:Y:S02]  /*00d0*/  UISETP.EQ.U32.AND UP3, UPT, UR6, 0x1, UPT ;  /* 0x000000010600788c */ /* 0x000fe4000bf62070 */
[----:B------:R-:W-:Y:S01]  /*00e0*/  UIADD3 UR15, UPT, UPT, -UR7, UR32, URZ ;  /* 0x00000020070f7290 */ /* 0x000fe2000fffe1ff */
[----:B--2---:R-:W-:Y:S01]  /*00f0*/  IMAD R3, R0, UR4, R3 ;  /* 0x0000000400037c24 */ /* 0x004fe2000f8e0203 */
[----:B------:R-:W-:Y:S02]  /*0100*/  UISETP.NE.U32.AND UP6, UPT, UR8, 0x1, UPT ;  /* 0x000000010800788c */ /* 0x000fe4000bfc5070 */
[----:B------:R-:W-:Y:S01]  /*0110*/  USHF.L.U32 UR21, UR14, UR15, URZ ;  /* 0x0000000f0e157299 */ /* 0x000fe200080006ff */
[----:B---3--:R-:W-:Y:S01]  /*0120*/  IMAD R83, R3, UR5, R66 ;  /* 0x0000000503537c24 */ /* 0x008fe2000f8e0242 */
[----:B------:R-:W2:Y:S04]  /*0130*/  LDCU.U8 UR5, c[0x0][0x381] ;  /* 0x00007020ff0577ac */ /* 0x000ea80008000000 */
[----:B------:R-:W-:-:S06]  /*0140*/  SHF.R.U32.HI R83, RZ, 0x5, R83 ;  /* 0x00000005ff537819 */ /* 0x000fcc0000011653 */
[----:B------:R-:W3:Y:S01]  /*0150*/  SHFL.IDX PT, R83, R83, RZ, 0x1f ;  /* 0x00001fff53537589 */ /* 0x000ee200000e0000 */
[----:B--2---:R-:W-:-:S04]  /*0160*/  ULOP3.LUT UR5, UR5, 0x1, URZ, 0xc0, !UPT ;  /* 0x0000000105057892 */ /* 0x004fc8000f8ec0ff */
[----:B------:R-:W-:Y:S01]  /*0170*/  UISETP.NE.U32.AND UP5, UPT, UR5, 0x1, UPT ;  /* 0x000000010500788c */ /* 0x000fe2000bfa5070 */
[C---:B---3--:R-:W-:Y:S02]  /*0180*/  R2UR UR4, R83.reuse ;  /* 0x00000000530472ca */ /* 0x048fe400000e0000 */
[----:B------:R-:W-:-:S11]  /*0190*/  ISETP.NE.AND P0, PT, R83, 0x5, PT ;  /* 0x000000055300780c */ /* 0x000fd60003f05270 */
[----:B------:R-:W-:Y:S02]  /*01a0*/  UISETP.NE.AND UP4, UPT, UR4, URZ, UPT ;  /* 0x000000ff0400728c */ /* 0x000fe4000bf85270 */
[----:B-1----:R-:W-:Y:S09]  /*01b0*/  @P0 BRA `(.L_x_0) ;  /* 0x0000000000500947 */ /* 0x002ff20003800000 */
[----:B------:R-:W1:Y:S02]  /*01c0*/  LDCU.64 UR4, c[0x0][0x348] ;  /* 0x00006900ff0477ac */ /* 0x000e640008000a00 */
[----:B-1----:R-:W-:Y:S02]  /*01d0*/  UIADD3 UR16, UP2, UPT, UR4, 0x40, URZ ;  /* 0x0000004004107890 */ /* 0x002fe4000ff5e0ff */
[----:B------:R-:W-:Y:S02]  /*01e0*/  UIADD3 UR12, UP1, UPT, UR4, 0xc0, URZ ;  /* 0x000000c0040c7890 */ /* 0x000fe4000ff3e0ff */
[----:B------:R-:W-:Y:S02]  /*01f0*/  UIADD3 UR10, UP0, UPT, UR4, 0x140, URZ ;  /* 0x00000140040a7890 */ /* 0x000fe4000ff1e0ff */
[----:B------:R-:W-:Y:S02]  /*0200*/  UIADD3.X UR17, UPT, UPT, URZ, UR5, URZ, UP2, !UPT ;  /* 0x00000005ff117290 */ /* 0x000fe400097fe4ff */
[----:B------:R-:W-:-:S02]  /*0210*/  UIADD3 UR8, UP2, UPT, UR4, 0x1c0, URZ ;  /* 0x000001c004087890 */ /* 0x000fc4000ff5e0ff */
[----:B------:R-:W-:Y:S02]  /*0220*/  UIADD3.X UR13, UPT, UPT, URZ, UR5, URZ, UP1, !UPT ;  /* 0x00000005ff0d7290 */ /* 0x000fe40008ffe4ff */
[----:B------:R-:W-:Y:S02]  /*0230*/  UIADD3 UR6, UP1, UPT, UR4, 0x240, URZ ;  /* 0x0000024004067890 */ /* 0x000fe4000ff3e0ff */
[----:B------:R-:W-:Y:S01]  /*0240*/  UIADD3.X UR11, UPT, UPT, URZ, UR5, URZ, UP0, !UPT ;  /* 0x00000005ff0b7290 */ /* 0x000fe200087fe4ff */
[----:B------:R1:W-:Y:S01]  /*0250*/  UTMACCTL.PF [UR16] ;  /* 0x00000000100079b9 */ /* 0x0003e20008040000 */
[----:B------:R-:W-:-:S03]  /*0260*/  UIADD3 UR4, UP0, UPT, UR4, 0x2c0, URZ ;  /* 0x000002c004047890 */ /* 0x000fc6000ff1e0ff */
[----:B------:R1:W-:Y:S01]  /*0270*/  UTMACCTL.PF [UR12] ;  /* 0x000000000c0079b9 */ /* 0x0003e20008040000 */
[----:B------:R-:W-:-:S03]  /*0280*/  UIADD3.X UR9, UPT, UPT, URZ, UR5, URZ, UP2, !UPT ;  /* 0x00000005ff097290 */ /* 0x000fc600097fe4ff */
[----:B------:R1:W-:Y:S01]  /*0290*/  UTMACCTL.PF [UR10] ;  /* 0x000000000a0079b9 */ /* 0x0003e20008040000 */
[----:B------:R-:W-:Y:S02]  /*02a0*/  UIADD3.X UR7, UPT, UPT, URZ, UR5, URZ, UP1, !UPT ;  /* 0x00000005ff077290 */ /* 0x000fe40008ffe4ff */
[----:B------:R-:W-:-:S03]  /*02b0*/  UIADD3.X UR5, UPT, UPT, URZ, UR5, URZ, UP0, !UPT ;  /* 0x00000005ff057290 */ /* 0x000fc600087fe4ff */
[----:B------:R1:W-:Y:S04]  /*02c0*/  UTMACCTL.PF [UR8] ;  /* 0x00000000080079b9 */ /* 0x0003e80008040000 */
[----:B------:R1:W-:Y:S02]  /*02d0*/  UTMACCTL.PF [UR6] ;  /* 0x00000000060079b9 */ /* 0x0003e40008040000 */
[----:B------:R1:W-:Y:S02]  /*02e0*/  UTMACCTL.PF [UR4] ;  /* 0x00000000040079b9 */ /* 0x0003e40008040000 */
[----:B-1----:R-:W-:Y:S01]  /*02f0*/  NOP ;  /* 0x0000000000007918 */ /* 0x002fe20000000000 */
.L_x_0:
[----:B------:R-:W-:Y:S05]  /*0300*/  BRA.U UP4, `(.L_x_1) ;  /* 0x0000000104507547 */ /* 0x000fea000b800000 */
[----:B------:R-:W-:Y:S01]  /*0310*/  UMOV UR5, 0x400 ;  /* 0x0000040000057882 */ /* 0x000fe20000000000 */
[----:B------:R-:W-:Y:S01]  /*0320*/  UMOV UR6, 0x1 ;  /* 0x0000000100067882 */ /* 0x000fe20000000000 */
[----:B------:R-:W-:Y:S02]  /*0330*/  ULEA UR5, UR32, UR5, 0x18 ;  /* 0x0000000520057291 */ /* 0x000fe4000f8ec0ff */
[----:B------:R-:W-:-:S04]  /*0340*/  UIADD3 UR6, UPT, UPT, -UR6, 0x100000, URZ ;  /* 0x0010000006067890 */ /* 0x000fc8000fffe1ff */
[----:B------:R-:W-:Y:S02]  /*0350*/  USHF.L.U32 UR7, UR6, 0xb, URZ ;  /* 0x0000000b06077899 */ /* 0x000fe400080006ff */
[----:B------:R-:W-:Y:S01]  /*0360*/  USHF.L.U32 UR6, UR6, 0x1, URZ ;  /* 0x0000000106067899 */ /* 0x000fe200080006ff */
[----:B------:R-:W-:Y:S02]  /*0370*/  UMOV UR4, 0x2 ;  /* 0x0000000200047882 */ /* 0x000fe40000000000 */
[----:B------:R-:W-:-:S04]  /*0380*/  UIADD3 UR8, UPT, UPT, -UR4, 0x100000, URZ ;  /* 0x0010000004087890 */ /* 0x000fc8000fffe1ff */
[----:B------:R-:W-:Y:S02]  /*0390*/  USHF.L.U32 UR9, UR8, 0xb, URZ ;  /* 0x0000000b08097899 */ /* 0x000fe400080006ff */
[----:B------:R-:W-:Y:S01]  /*03a0*/  USHF.L.U32 UR8, UR8, 0x1, URZ ;  /* 0x0000000108087899 */ /* 0x000fe200080006ff */
[----:B------:R-:W1:Y:S02]  /*03b0*/  FENCE.VIEW.ASYNC.S ;  /* 0x00000000000073c6 */ /* 0x000e640000000000 */
[----:B-1----:R1:W2:Y:S01]  /*03c0*/  SYNCS.EXCH.64 URZ, [UR5], UR6 ;  /* 0x0000000605ff75b2 */ /* 0x0022a20008000100 */
[----:B------:R1:W3:Y:S01]  /*03d0*/  SYNCS.EXCH.64 URZ, [UR5+0x8], UR6 ;  /* 0x0000080605ff75b2 */ /* 0x0002e20008000100 */
[----:B------:R1:W4:Y:S01]  /*03e0*/  SYNCS.EXCH.64 URZ, [UR5+0x10], UR6 ;  /* 0x0000100605ff75b2 */ /* 0x0003220008000100 */
[----:B------:R1:W1:Y:S06]  /*03f0*/  SYNCS.EXCH.64 URZ, [UR5+0x18], UR6 ;  /* 0x0000180605ff75b2 */ /* 0x00026c0008000100 */
[----:B------:R1:W1:Y:S01]  /*0400*/  SYNCS.EXCH.64 URZ, [UR5+0x20], UR8 ;  /* 0x0000200805ff75b2 */ /* 0x0002620008000100 */
[----:B------:R1:W1:Y:S01]  /*0410*/  SYNCS.EXCH.64 URZ, [UR5+0x28], UR8 ;  /* 0x0000280805ff75b2 */ /* 0x0002620008000100 */
[----:B------:R1:W1:Y:S01]  /*0420*/  SYNCS.EXCH.64 URZ, [UR5+0x30], UR8 ;  /* 0x0000300805ff75b2 */ /* 0x0002620008000100 */
[----:B------:R1:W1:Y:S01]  /*0430*/  SYNCS.EXCH.64 URZ, [UR5+0x38], UR8 ;  /* 0x0000380805ff75b2 */ /* 0x0002620008000100 */
[----:B------:R-:W-:Y:S01]  /*0440*/  NOP ;  /* 0x0000000000007918 */ /* 0x000fe20000000000 */
.L_x_1:
[----:B------:R-:W-:Y:S01]  /*0450*/  NOP ;  /* 0x0000000000007918 */ /* 0x000fe20000000000 */
[----:B------:R-:W-:Y:S05]  /*0460*/  BRA.U !UP3, `(.L_x_2) ;  /* 0x000000010b087547 */ /* 0x000fea000b800000 */
[----:B-1234-:R-:W-:Y:S01]  /*0470*/  UCGABAR_ARV ;  /* 0x00000000000079c7 */ /* 0x01efe20008000000 */
[----:B------:R-:W-:Y:S05]  /*0480*/  BRA `(.L_x_3) ;  /* 0x0000000000047947 */ /* 0x000fea0003800000 */
.L_x_2:
[----:B-1234-:R-:W-:Y:S01]  /*0490*/  NOP ;  /* 0x0000000000007918 */ /* 0x01efe20000000000 */
.L_x_3:
[----:B------:R-:W-:Y:S05]  /*04a0*/  BRA.U !UP3, `(.L_x_4) ;  /* 0x000000010b0c7547 */ /* 0x000fea000b800000 */
[----:B------:R-:W-:Y:S01]  /*04b0*/  UCGABAR_WAIT ;  /* 0x0000000000007dc7 */ /* 0x000fe20008000000 */
[----:B------:R-:W-:Y:S01]  /*04c0*/  CCTL.IVALL ;  /* 0x00000000ff00798f */ /* 0x000fe20002000000 */
[----:B------:R-:W-:Y:S05]  /*04d0*/  BRA `(.L_x_5) ;  /* 0x0000000000047947 */ /* 0x000fea0003800000 */
.L_x_4:
[----:B------:R-:W-:Y:S06]  /*04e0*/  BAR.SYNC.DEFER_BLOCKING 0x0 ;  /* 0x0000000000007b1d */ /* 0x000fec0000010000 */
.L_x_5:
[----:B------:R-:W-:Y:S01]  /*04f0*/  @!UP4 UMOV UR6, 0x400 ;  /* 0x000004000006c882 */ /* 0x000fe20000000000 */
[----:B------:R-:W-:Y:S01]  /*0500*/  UMOV UR5, 0x1 ;  /* 0x0000000100057882 */ /* 0x000fe20000000000 */
[----:B------:R-:W-:Y:S01]  /*0510*/  UMOV UR4, 0x4 ;  /* 0x0000000400047882 */ /* 0x000fe20000000000 */
[----:B------:R-:W-:Y:S02]  /*0520*/  @!UP4 ULEA UR6, UR32, UR6, 0x18 ;  /* 0x000000062006c291 */ /* 0x000fe4000f8ec0ff */
[----:B------:R-:W-:-:S04]  /*0530*/  @!UP4 UIADD3 UR8, UPT, UPT, -UR5, 0x100000, URZ ;  /* 0x001000000508c890 */ /* 0x000fc8000fffe1ff */
[----:B------:R-:W-:Y:S02]  /*0540*/  @!UP4 USHF.L.U32 UR9, UR8, 0xb, URZ ;  /* 0x0000000b0809c899 */ /* 0x000fe400080006ff */
[----:B------:R-:W-:Y:S02]  /*0550*/  @!UP4 USHF.L.U32 UR8, UR8, 0x1, URZ ;  /* 0x000000010808c899 */ /* 0x000fe400080006ff */
[----:B------:R-:W-:-:S04]  /*0560*/  @!UP4 UIADD3 UR4, UPT, UPT, -UR4, 0x100000, URZ ;  /* 0x001000000404c890 */ /* 0x000fc8000fffe1ff */
[----:B------:R-:W-:Y:S02]  /*0570*/  @!UP4 USHF.L.U32 UR5, UR4, 0xb, URZ ;  /* 0x0000000b0405c899 */ /* 0x000fe400080006ff */
[----:B------:R-:W-:Y:S01]  /*0580*/  @!UP4 USHF.L.U32 UR4, UR4, 0x1, URZ ;  /* 0x000000010404c899 */ /* 0x000fe200080006ff */
[----:B------:R-:W1:Y:S03]  /*0590*/  FENCE.VIEW.ASYNC.S ;  /* 0x00000000000073c6 */ /* 0x000e660000000000 */
[----:B-1----:R1:W2:Y:S08]  /*05a0*/  @!UP4 SYNCS.EXCH.64 URZ, [UR6+0x40], UR8 ;  /* 0x0000400806ffc5b2 */ /* 0x0022b00008000100 */
[----:B------:R1:W3:Y:S01]  /*05b0*/  @!UP4 SYNCS.EXCH.64 URZ, [UR6+0x48], UR4 ;  /* 0x0000480406ffc5b2 */ /* 0x0002e20008000100 */
[----:B------:R-:W-:Y:S01]  /*05c0*/  NOP ;  /* 0x0000000000007918 */ /* 0x000fe20000000000 */
[----:B------:R-:W-:Y:S05]  /*05d0*/  BRA.U !UP3, `(.L_x_6) ;  /* 0x000000010b087547 */ /* 0x000fea000b800000 */
[----:B--23--:R-:W-:Y:S01]  /*05e0*/  UCGABAR_ARV ;  /* 0x00000000000079c7 */ /* 0x00cfe20008000000 */
[----:B------:R-:W-:Y:S05]  /*05f0*/  BRA `(.L_x_7) ;  /* 0x0000000000047947 */ /* 0x000fea0003800000 */
.L_x_6:
[----:B--23--:R-:W-:Y:S01]  /*0600*/  NOP ;  /* 0x0000000000007918 */ /* 0x00cfe20000000000 */
.L_x_7:
[----:B------:R-:W-:Y:S05]  /*0610*/  BRA.U !UP3, `(.L_x_8) ;  /* 0x000000010b0c7547 */ /* 0x000fea000b800000 */
[----:B------:R-:W-:Y:S01]  /*0620*/  UCGABAR_WAIT ;  /* 0x0000000000007dc7 */ /* 0x000fe20008000000 */
[----:B------:R-:W-:Y:S01]  /*0630*/  CCTL.IVALL ;  /* 0x00000000ff00798f */ /* 0x000fe20002000000 */
[----:B------:R-:W-:Y:S05]  /*0640*/  BRA `(.L_x_9) ;  /* 0x0000000000047947 */ /* 0x000fea0003800000 */
.L_x_8:
[----:B------:R-:W-:Y:S06]  /*0650*/  BAR.SYNC.DEFER_BLOCKING 0x0 ;  /* 0x0000000000007b1d */ /* 0x000fec0000010000 */
.L_x_9:
[----:B------:R-:W-:Y:S05]  /*0660*/  BRA.U UP4, `(.L_x_10) ;  /* 0x0000000104407547 */ /* 0x000fea000b800000 */
[----:B-1----:R-:W-:Y:S01]  /*0670*/  UMOV UR6, 0x400 ;  /* 0x0000040000067882 */ /* 0x002fe20000000000 */
[----:B------:R-:W-:Y:S01]  /*0680*/  UMOV UR5, 0x20 ;  /* 0x0000002000057882 */ /* 0x000fe20000000000 */
[----:B------:R-:W-:Y:S01]  /*0690*/  UMOV UR4, 0xc0 ;  /* 0x000000c000047882 */ /* 0x000fe20000000000 */
[----:B------:R-:W-:Y:S02]  /*06a0*/  ULEA UR6, UR32, UR6, 0x18 ;  /* 0x0000000620067291 */ /* 0x000fe4000f8ec0ff */
[----:B------:R-:W-:-:S04]  /*06b0*/  UIADD3 UR8, UPT, UPT, -UR5, 0x100000, URZ ;  /* 0x0010000005087890 */ /* 0x000fc8000fffe1ff */
[----:B------:R-:W-:Y:S02]  /*06c0*/  USHF.L.U32 UR9, UR8, 0xb, URZ ;  /* 0x0000000b08097899 */ /* 0x000fe400080006ff */
[----:B------:R-:W-:Y:S02]  /*06d0*/  USHF.L.U32 UR8, UR8, 0x1, URZ ;  /* 0x0000000108087899 */ /* 0x000fe400080006ff */
[----:B------:R-:W-:-:S04]  /*06e0*/  UIADD3 UR4, UPT, UPT, -UR4, 0x100000, URZ ;  /* 0x0010000004047890 */ /* 0x000fc8000fffe1ff */
[----:B------:R-:W-:Y:S02]  /*06f0*/  USHF.L.U32 UR5, UR4, 0xb, URZ ;  /* 0x0000000b04057899 */ /* 0x000fe400080006ff */
[----:B------:R-:W-:Y:S01]  /*0700*/  USHF.L.U32 UR4, UR4, 0x1, URZ ;  /* 0x0000000104047899 */ /* 0x000fe200080006ff */
[----:B------:R-:W1:Y:S03]  /*0710*/  FENCE.VIEW.ASYNC.S ;  /* 0x00000000000073c6 */ /* 0x000e660000000000 */
[----:B-1----:R2:W3:Y:S01]  /*0720*/  SYNCS.EXCH.64 URZ, [UR6+0x50], UR8 ;  /* 0x0000500806ff75b2 */ /* 0x0024e20008000100 */
[----:B------:R2:W4:Y:S07]  /*0730*/  SYNCS.EXCH.64 URZ, [UR6+0x58], UR8 ;  /* 0x0000580806ff75b2 */ /* 0x00052e0008000100 */
[----:B------:R2:W1:Y:S01]  /*0740*/  SYNCS.EXCH.64 URZ, [UR6+0x60], UR4 ;  /* 0x0000600406ff75b2 */ /* 0x0004620008000100 */
[----:B------:R2:W1:Y:S02]  /*0750*/  SYNCS.EXCH.64 URZ, [UR6+0x68], UR4 ;  /* 0x0000680406ff75b2 */ /* 0x0004640008000100 */
[----:B--2---:R-:W-:Y:S01]  /*0760*/  NOP ;  /* 0x0000000000007918 */ /* 0x004fe20000000000 */
.L_x_10:
[----:B------:R-:W-:Y:S01]  /*0770*/  NOP ;  /* 0x0000000000007918 */ /* 0x000fe20000000000 */
[----:B-1-34-:R-:W-:Y:S06]  /*0780*/  BAR.SYNC.DEFER_BLOCKING 0x0 ;  /* 0x0000000000007b1d */ /* 0x01afec0000010000 */
[----:B------:R-:W-:Y:S05]  /*0790*/  BRA.U !UP3, `(.L_x_11) ;  /* 0x000000010b087547 */ /* 0x000fea000b800000 */
[----:B------:R-:W-:Y:S01]  /*07a0*/  UCGABAR_ARV ;  /* 0x00000000000079c7 */ /* 0x000fe20008000000 */
[----:B------:R-:W-:Y:S05]  /*07b0*/  BRA `(.L_x_12) ;  /* 0x0000000000047947 */ /* 0x000fea0003800000 */
.L_x_11:
[----:B------:R-:W-:Y:S01]  /*07c0*/  NOP ;  /* 0x0000000000007918 */ /* 0x000fe20000000000 */
.L_x_12:
[----:B------:R-:W-:Y:S05]  /*07d0*/  BRA.U !UP3, `(.L_x_13) ;  /* 0x000000010b0c7547 */ /* 0x000fea000b800000 */
[----:B------:R-:W-:Y:S01]  /*07e0*/  UCGABAR_WAIT ;  /* 0x0000000000007dc7 */ /* 0x000fe20008000000 */
[----:B------:R-:W-:Y:S01]  /*07f0*/  CCTL.IVALL ;  /* 0x00000000ff00798f */ /* 0x000fe20002000000 */
[----:B------:R-:W-:Y:S05]  /*0800*/  BRA `(.L_x_14) ;  /* 0x0000000000047947 */ /* 0x000fea0003800000 */
.L_x_13:
[----:B------:R-:W-:Y:S06]  /*0810*/  BAR.SYNC.DEFER_BLOCKING 0x0 ;  /* 0x0000000000007b1d */ /* 0x000fec0000010000 */
.L_x_14:
[----:B------:R-:W-:Y:S01]  /*0820*/  ISETP.NE.AND P0, PT, R83, 0x6, PT ;  /* 0x000000065300780c */ /* 0x000fe20003f05270 */
[----:B------:R-:W1:-:S12]  /*0830*/  LDCU.64 UR22, c[0x0][0x358] ;  /* 0x00006b00ff1677ac */ /* 0x000e580008000a00 */
[----:B------:R-:W-:Y:S05]  /*0840*/  @P0 BRA `(.L_x_15) ;  /* 0x0000000800a80947 */ /* 0x000fea0003800000 */
[----:B------:R-:W-:Y:S01]  /*0850*/  LOP3.LUT R0, R66, 0x1f, RZ, 0xc0, !PT ;  /* 0x0000001f42007812 */ /* 0x000fe200078ec0ff */
[----:B------:R-:W-:Y:S01]  /*0860*/  IMAD.MOV.U32 R18, RZ, RZ, 0x7fffffff ;  /* 0x7fffffffff127424 */ /* 0x000fe200078e00ff */
[----:B------:R-:W2:Y:S01]  /*0870*/  S2UR UR9, SR_CTAID.Z ;  /* 0x00000000000979c3 */ /* 0x000ea20000002700 */
[----:B------:R-:W2:Y:S01]  /*0880*/  LDCU.64 UR6, c[0x0][0x760] ;  /* 0x0000ec00ff0677ac */ /* 0x000ea20008000a00 */
[C---:B------:R-:W-:Y:S01]  /*0890*/  ISETP.GT.U32.AND P0, PT, R0.reuse, 0x7, PT ;  /* 0x000000070000780c */ /* 0x040fe20003f04070 */
[----:B------:R-:W3:Y:S01]  /*08a0*/  LDCU.U8 UR8, c[0x0][0x768] ;  /* 0x0000ed00ff0877ac */ /* 0x000ee20008000000 */
[----:B------:R-:W4:Y:S01]  /*08b0*/  LDCU.U8 UR10, c[0x0][0x769] ;  /* 0x0000ed20ff0a77ac */ /* 0x000f220008000000 */
[----:B------:R-:W5:Y:S10]  /*08c0*/  LDCU UR24, c[0x0][0x770] ;  /* 0x0000ee00ff1877ac */ /* 0x000f740008000800 */
[----:B------:R-:W1:Y:S02]  /*08d0*/  @!P0 LDC.64 R2, c[0x0][0x748] ;  /* 0x0001d200ff028b82 */ /* 0x000e640000000a00 */
[----:B-1----:R-:W-:-:S05]  /*08e0*/  @!P0 IMAD.WIDE.U32 R2, R0, 0x4, R2 ;  /* 0x0000000400028825 */ /* 0x002fca00078e0002 */
[----:B------:R-:W5:Y:S01]  /*08f0*/  @!P0 LDG.E R18, desc[UR22][R2.64] ;  /* 0x0000001602128981 */ /* 0x000f62000c1e1900 */
[----:B--2---:R-:W-:Y:S01]  /*0900*/  UIMAD.WIDE.U32 UR4, UR9, UR7, URZ ;  /* 0x00000007090472a5 */ /* 0x004fe2000f8e00ff */
[----:B------:R-:W1:Y:S01]  /*0910*/  S2UR UR16, SR_CTAID.X ;  /* 0x00000000001079c3 */ /* 0x000e620000002500 */
[----:B------:R-:W-:Y:S01]  /*0920*/  UISETP.GT.U32.AND UP0, UPT, UR9, 0xff, UPT ;  /* 0x000000ff0900788c */ /* 0x000fe2000bf04070 */
[----:B------:R-:W-:Y:S02]  /*0930*/  HFMA2 R0, -RZ, RZ, 0, 5.9604644775390625e-08 ;  /* 0x00000001ff007431 */ /* 0x000fe400000001ff */
[----:B------:R-:W-:Y:S02]  /*0940*/  IMAD.MOV.U32 R10, RZ, RZ, RZ ;  /* 0x000000ffff0a7224 */ /* 0x000fe400078e00ff */
[----:B------:R-:W-:Y:S02]  /*0950*/  UMOV UR11, UR5 ;  /* 0x00000005000b7c82 */ /* 0x000fe40008000000 */
[----:B------:R-:W-:-:S02]  /*0960*/  UIADD3 UR7, UPT, UPT, -UR11, UR9, URZ ;  /* 0x000000090b077290 */ /* 0x000fc4000fffe1ff */
[----:B------:R-:W2:Y:S02]  /*0970*/  LDCU.64 UR4, c[0x0][0x778] ;  /* 0x0000ef00ff0477ac */ /* 0x000ea40008000a00 */
[----:B---3--:R-:W-:-:S04]  /*0980*/  USHF.R.U32.HI UR7, URZ, UR8, UR7 ;  /* 0x00000008ff077299 */ /* 0x008fc80008011607 */
[----:B------:R-:W-:-:S04]  /*0990*/  UIADD3 UR11, UPT, UPT, UR11, UR7, URZ ;  /* 0x000000070b0b7290 */ /* 0x000fc8000fffe0ff */
[----:B----4-:R-:W-:Y:S02]  /*09a0*/  USHF.R.U32.HI UR11, URZ, UR10, UR11 ;  /* 0x0000000aff0b7299 */ /* 0x010fe4000801160b */
[----:B-1----:R-:W-:Y:S02]  /*09b0*/  ULOP3.LUT UR16, UR16, 0x1, URZ, 0xc0, !UPT ;  /* 0x0000000110107892 */ /* 0x002fe4000f8ec0ff */
[----:B------:R-:W-:Y:S01]  /*09c0*/  UIADD3 UR11, UPT, UPT, -UR11, URZ, URZ ;  /* 0x000000ff0b0b7290 */ /* 0x000fe2000fffe1ff */
[----:B------:R-:W1:Y:S03]  /*09d0*/  LDCU.U8 UR7, c[0x0][0x780] ;  /* 0x0000f000ff0777ac */ /* 0x000e660008000000 */
[----:B------:R-:W-:-:S04]  /*09e0*/  UIMAD UR6, UR11, UR6, UR9 ;  /* 0x000000060b0672a4 */ /* 0x000fc8000f8e0209 */
[----:B--2---:R-:W-:-:S03]  /*09f0*/  UIMAD.WIDE.U32 UR12, UR6, UR5, URZ ;  /* 0x00000005060c72a5 */ /* 0x004fc6000f8e00ff */
[----:B------:R-:W2:Y:S04]  /*0a00*/  LDCU.U8 UR11, c[0x0][0x781] ;  /* 0x0000f020ff0b77ac */ /* 0x000ea80008000000 */
[----:B------:R-:W-:Y:S02]  /*0a10*/  UMOV UR5, UR13 ;  /* 0x0000000d00057c82 */ /* 0x000fe40008000000 */
[----:B------:R-:W-:Y:S02]  /*0a20*/  UIADD3 UR18, UPT, UPT, UR6, -UR5, URZ ;  /* 0x8000000506127290 */ /* 0x000fe4000fffe0ff */
[----:B------:R-:W3:Y:S02]  /*0a30*/  LDCU.U8 UR13, c[0x0][0x774] ;  /* 0x0000ee80ff0d77ac */ /* 0x000ee40008000000 */
[----:B-1----:R-:W-:Y:S01]  /*0a40*/  USHF.R.U32.HI UR18, URZ, UR7, UR18 ;  /* 0x00000007ff127299 */ /* 0x002fe20008011612 */
[----:B------:R-:W1:Y:S03]  /*0a50*/  LDCU.U8 UR12, c[0x0][0x775] ;  /* 0x0000eea0ff0c77ac */ /* 0x000e660008000000 */
[----:B------:R-:W-:Y:S01]  /*0a60*/  UIADD3 UR18, UPT, UPT, UR5, UR18, URZ ;  /* 0x0000001205127290 */ /* 0x000fe2000fffe0ff */
[----:B------:R-:W4:Y:S03]  /*0a70*/  LDCU UR5, c[0x0][0x76c] ;  /* 0x0000ed80ff0577ac */ /* 0x000f260008000800 */
[----:B--2---:R-:W-:-:S04]  /*0a80*/  USHF.R.U32.HI UR18, URZ, UR11, UR18 ;  /* 0x0000000bff127299 */ /* 0x004fc80008011612 */
[----:B-----5:R-:W-:-:S07]  /*0a90*/  UIMAD.WIDE.U32 UR24, UR18, UR24, URZ ;  /* 0x00000018121872a5 */ /* 0x020fce000f8e00ff */
[----:B------:R-:W-:Y:S02]  /*0aa0*/  UMOV UR19, UR25 ;  /* 0x0000001900137c82 */ /* 0x000fe40008000000 */
[----:B------:R-:W-:-:S04]  /*0ab0*/  UIADD3 UR17, UPT, UPT, UR18, -UR19, URZ ;  /* 0x8000001312117290 */ /* 0x000fc8000fffe0ff */
[----:B---3--:R-:W-:-:S04]  /*0ac0*/  USHF.R.U32.HI UR17, URZ, UR13, UR17 ;  /* 0x0000000dff117299 */ /* 0x008fc80008011611 */
[----:B------:R-:W-:-:S04]  /*0ad0*/  UIADD3 UR17, UPT, UPT, UR19, UR17, URZ ;  /* 0x0000001113117290 */ /* 0x000fc8000fffe0ff */
[----:B-1----:R-:W-:-:S04]  /*0ae0*/  USHF.R.U32.HI UR17, URZ, UR12, UR17 ;  /* 0x0000000cff117299 */ /* 0x002fc80008011611 */
[----:B------:R-:W-:-:S04]  /*0af0*/  UIADD3 UR17, UPT, UPT, -UR17, URZ, URZ ;  /* 0x000000ff11117290 */ /* 0x000fc8000fffe1ff */
[----:B----4-:R-:W-:Y:S02]  /*0b00*/  UIMAD UR5, UR17, UR5, UR18 ;  /* 0x00000005110572a4 */ /* 0x010fe4000f8e0212 */
[----:B------:R-:W-:Y:S02]  /*0b10*/  UIADD3 UR18, UPT, UPT, -UR18, URZ, URZ ;  /* 0x000000ff12127290 */ /* 0x000fe4000fffe1ff */
[----:B------:R-:W-:Y:S02]  /*0b20*/  UIADD3 UR5, UPT, UPT, UR5, UR5, URZ ;  /* 0x0000000505057290 */ /* 0x000fe4000fffe0ff */
[----:B------:R-:W-:Y:S02]  /*0b30*/  UIMAD UR4, UR18, UR4, UR6 ;  /* 0x00000004120472a4 */ /* 0x000fe4000f8e0206 */
[----:B------:R-:W-:-:S04]  /*0b40*/  ULOP3.LUT UR5, UR5, UR16, URZ, 0xfc, !UPT ;  /* 0x0000001005057292 */ /* 0x000fc8000f8efcff */
[----:B------:R-:W-:Y:S02]  /*0b50*/  MOV R5, UR4 ;  /* 0x0000000400057c02 */ /* 0x000fe40008000f00 */
[----:B------:R-:W-:Y:S01]  /*0b60*/  IMAD.U32 R4, RZ, RZ, UR5 ;  /* 0x00000005ff047e24 */ /* 0x000fe2000f8e00ff */
[----:B------:R1:W2:Y:S01]  /*0b70*/  SHFL.IDX PT, R2, R18, 0x7, 0x1f ;  /* 0x00e01f0012027f89 */ /* 0x0002a200000e0000 */
[----:B------:R-:W-:Y:S05]  /*0b80*/  BRA.U UP0, `(.L_x_16) ;  /* 0x0000000500647547 */ /* 0x000fea000b800000 */
[----:B------:R-:W3:Y:S01]  /*0b90*/  LDC R0, c[0x0][0x374] ;  /* 0x0000dd00ff007b82 */ /* 0x000ee20000000800 */
[----:B--2---:R-:W-:Y:S01]  /*0ba0*/  SHF.R.S32.HI R17, RZ, 0x1f, R2 ;  /* 0x0000001fff117819 */ /* 0x004fe20000011402 */
[----:B------:R-:W-:Y:S02]  /*0bb0*/  IMAD.U32 R19, RZ, RZ, UR9 ;  /* 0x00000009ff137e24 */ /* 0x000fe4000f8e00ff */
[----:B------:R-:W-:Y:S01]  /*0bc0*/  IMAD.MOV.U32 R6, RZ, RZ, -0x1 ;  /* 0xffffffffff067424 */ /* 0x000fe200078e00ff */
[----:B------:R-:W-:Y:S01]  /*0bd0*/  LEA.HI R17, R17, R2, RZ, 0x7 ;  /* 0x0000000211117211 */ /* 0x000fe200078f38ff */
[----:B------:R-:W-:Y:S02]  /*0be0*/  IMAD.MOV.U32 R10, RZ, RZ, RZ ;  /* 0x000000ffff0a7224 */ /* 0x000fe400078e00ff */
[----:B------:R-:W3:Y:S01]  /*0bf0*/  LDC R7, c[0x0][0x370] ;  /* 0x0000dc00ff077b82 */ /* 0x000ee20000000800 */
[----:B------:R-:W-:Y:S01]  /*0c00*/  LOP3.LUT R3, R17, 0xffffff80, RZ, 0xc0, !PT ;  /* 0xffffff8011037812 */ /* 0x000fe200078ec0ff */
[----:B------:R-:W-:-:S03]  /*0c10*/  IMAD.MOV.U32 R15, RZ, RZ, RZ ;  /* 0x000000ffff0f7224 */ /* 0x000fc600078e00ff */
[----:B------:R-:W-:-:S03]  /*0c20*/  ISETP.NE.AND P0, PT, R2, R3, PT ;  /* 0x000000030200720c */ /* 0x000fc60003f05270 */
[----:B------:R-:W2:Y:S01]  /*0c30*/  LDC R16, c[0x0][0x378] ;  /* 0x0000de00ff107b82 */ /* 0x000ea20000000800 */
[----:B------:R-:W-:-:S07]  /*0c40*/  ISETP.LT.AND P0, PT, R2, RZ, P0 ;  /* 0x000000ff0200720c */ /* 0x000fce0000701270 */
[----:B------:R-:W4:Y:S08]  /*0c50*/  LDC R12, c[0x0][0x770] ;  /* 0x0001dc00ff0c7b82 */ /* 0x000f300000000800 */
[----:B------:R-:W1:Y:S01]  /*0c60*/  LDC R11, c[0x0][0x76c] ;  /* 0x0001db00ff0b7b82 */ /* 0x000e620000000800 */
[----:B---3--:R-:W-:Y:S01]  /*0c70*/  IMAD R7, R0, R7, RZ ;  /* 0x0000000700077224 */ /* 0x008fe200078e02ff */
[----:B------:R-:W-:-:S02]  /*0c80*/  SHF.R.S32.HI R0, RZ, 0x7, R17 ;  /* 0x00000007ff007819 */ /* 0x000fc40000011411 */
[----:B------:R-:W-:-:S03]  /*0c90*/  LEA.HI.SX32 R17, R17, 0xffffffff, 0x19 ;  /* 0xffffffff11117811 */ /* 0x000fc600078fcaff */
[----:B------:R-:W-:Y:S01]  /*0ca0*/  @!P0 IMAD.MOV R17, RZ, RZ, R0 ;  /* 0x000000ffff118224 */ /* 0x000fe200078e0200 */
[----:B------:R-:W3:Y:S01]  /*0cb0*/  LDC.64 R8, c[0x0][0x760] ;  /* 0x0001d800ff087b82 */ /* 0x000ee20000000a00 */
[----:B--2---:R-:W-:Y:S02]  /*0cc0*/  IMAD R16, R7, R16, RZ ;  /* 0x0000001007107224 */ /* 0x004fe400078e02ff */
[----:B------:R-:W-:-:S03]  /*0cd0*/  IMAD.MOV.U32 R0, RZ, RZ, 0x1 ;  /* 0x00000001ff007424 */ /* 0x000fc600078e00ff */
[----:B------:R-:W-:Y:S02]  /*0ce0*/  LEA.HI R16, R16, R16, RZ, 0x1 ;  /* 0x0000001010107211 */ /* 0x000fe400078f08ff */
[----:B------:R-:W2:Y:S02]  /*0cf0*/  LDC.64 R2, c[0x0][0x778] ;  /* 0x0001de00ff027b82 */ /* 0x000ea40000000a00 */
[----:B----4-:R-:W-:-:S07]  /*0d00*/  SHF.R.S32.HI R16, RZ, 0x1, R16 ;  /* 0x00000001ff107819 */ /* 0x010fce0000011410 */
.L_x_21:
[----:B------:R-:W-:-:S13]  /*0d10*/  ISETP.GE.AND P0, PT, R4, R17, PT ;  /* 0x000000110400720c */ /* 0x000fda0003f06270 */
[----:B------:R-:W-:Y:S05]  /*0d20*/  @P0 BRA `(.L_x_17) ;  /* 0x0000000000940947 */ /* 0x000fea0003800000 */
[----:B------:R-:W-:-:S04]  /*0d30*/  SHF.L.U32 R7, R4, 0x7, RZ ;  /* 0x0000000704077819 */ /* 0x000fc800000006ff */
[----:B------:R-:W-:-:S13]  /*0d40*/  ISETP.GE.AND P0, PT, R7, R15, PT ;  /* 0x0000000f0700720c */ /* 0x000fda0003f06270 */
[----:B------:R-:W-:Y:S05]  /*0d50*/  @!P0 BRA `(.L_x_18) ;  /* 0x0000000000388947 */ /* 0x000fea0003800000 */
[----:B------:R-:W-:Y:S01]  /*0d60*/  VIADD R13, R6, 0x1 ;  /* 0x00000001060d7836 */ /* 0x000fe20000000000 */
[----:B------:R-:W-:-:S04]  /*0d70*/  MOV R6, 0xffffffff ;  /* 0xffffffff00067802 */ /* 0x000fc80000000f00 */
[----:B------:R-:W-:-:S13]  /*0d80*/  ISETP.GT.U32.AND P0, PT, R13, 0x1f, PT ;  /* 0x0000001f0d00780c */ /* 0x000fda0003f04070 */
[----:B------:R-:W-:Y:S05]  /*0d90*/  @P0 BRA `(.L_x_19) ;  /* 0x0000000000240947 */ /* 0x000fea0003800000 */
[----:B------:R-:W-:Y:S01]  /*0da0*/  ISETP.GT.AND P0, PT, R18, R7, PT ;  /* 0x000000071200720c */ /* 0x000fe20003f04270 */
[----:B------:R-:W-:-:S05]  /*0db0*/  IMAD.MOV.U32 R6, RZ, RZ, -0x1 ;  /* 0xffffffffff067424 */ /* 0x000fca00078e00ff */
[----:B------:R-:W-:-:S07]  /*0dc0*/  SHF.L.U32 R6, R6, R13, RZ ;  /* 0x0000000d06067219 */ /* 0x000fce00000006ff */
[----:B------:R-:W-:-:S04]  /*0dd0*/  VOTE.ANY R7, PT, P0 ;  /* 0x0000000000077806 */ /* 0x000fc800000e0100 */
[----:B------:R-:W-:-:S05]  /*0de0*/  LOP3.LUT P0, R7, R7, RZ, R6, 0xa0, !PT ;  /* 0x000000ff07077212 */ /* 0x000fca000780a006 */
[----:B------:R-:W-:-:S05]  /*0df0*/  VIADD R6, R7, 0xffffffff ;  /* 0xffffffff07067836 */ /* 0x000fca0000000000 */
[----:B------:R-:W-:-:S04]  /*0e00*/  LOP3.LUT R7, R7, R6, RZ, 0xc, !PT ;  /* 0x0000000607077212 */ /* 0x000fc800078e0cff */
[----:B------:R-:W4:Y:S02]  /*0e10*/  POPC R6, R7 ;  /* 0x0000000700067309 */ /* 0x000f240000000000 */
[----:B----4-:R-:W-:-:S07]  /*0e20*/  SEL R6, R6, 0xffffffff, P0 ;  /* 0xffffffff06067807 */ /* 0x010fce0000000000 */
.L_x_19:
[----:B------:R4:W3:Y:S02]  /*0e30*/  SHFL.IDX PT, R15, R18, R6, 0x1f ;  /* 0x00001f06120f7589 */ /* 0x0008e400000e0000 */
.L_x_18:
[----:B------:R-:W5:Y:S01]  /*0e40*/  S2R R13, SR_CgaCtaId ;  /* 0x00000000000d7919 */ /* 0x000f620000008800 */
[----:B------:R-:W-:Y:S01]  /*0e50*/  MOV R14, 0x400 ;  /* 0x00000400000e7802 */ /* 0x000fe20000000f00 */
[----:B------:R-:W-:-:S03]  /*0e60*/  IMAD.U32 R21, R0, -0x80000000, RZ ;  /* 0x8000000000157824 */ /* 0x000fc600078e00ff */
[----:B-----5:R-:W-:-:S05]  /*0e70*/  LEA R13, R13, R14, 0x18 ;  /* 0x0000000e0d0d7211 */ /* 0x020fca00078ec0ff */
[----:B------:R-:W-:-:S04]  /*0e80*/  IMAD R14, R10, 0x8, R13 ;  /* 0x000000080a0e7824 */ /* 0x000fc800078e020d */
[----:B------:R-:W5:Y:S02]  /*0e90*/  SYNCS.PHASECHK.TRANS64.TRYWAIT P0, [R14+URZ+0x60], R21 ;  /* 0x000060150e0075a7 */ /* 0x000f6400080011ff */
[----:B-----5:R-:W-:Y:S05]  /*0ea0*/  @!P0 BRA `(.L_x_20) ;  /* 0x0000004000288947 */ /* 0x020fea0003800000 */
.L_x_70:
[----:B------:R-:W-:Y:S01]  /*0eb0*/  ELECT P0, URZ, PT ;  /* 0x0000000000ff782f */ /* 0x000fe20003800000 */
[----:B------:R-:W-:-:S12]  /*0ec0*/  IMAD.MOV.U32 R7, RZ, RZ, 0x1 ;  /* 0x00000001ff077424 */ /* 0x000fd800078e00ff */
[C---:B------:R-:W-:Y:S02]  /*0ed0*/  @P0 IMAD R13, R10.reuse, 0x10, R13 ;  /* 0x000000100a0d0824 */ /* 0x040fe400078e020d */
[----:B------:R-:W-:-:S03]  /*0ee0*/  VIADD R10, R10, 0x1 ;  /* 0x000000010a0a7836 */ /* 0x000fc60000000000 */
[----:B------:R4:W-:Y:S02]  /*0ef0*/  @P0 STS.128 [R13+0x36c10], R4 ;  /* 0x036c10040d000388 */ /* 0x0009e40000000c00 */
[----:B------:R-:W-:Y:S01]  /*0f00*/  ISETP.NE.AND P0, PT, R10, 0x2, PT ;  /* 0x000000020a00780c */ /* 0x000fe20003f05270 */
[----:B------:R5:W-:Y:S06]  /*0f10*/  MEMBAR.ALL.CTA ;  /* 0x0000000000007992 */ /* 0x000bec0000008000 */
[----:B-----5:R-:W5:Y:S01]  /*0f20*/  FENCE.VIEW.ASYNC.S ;  /* 0x00000000000073c6 */ /* 0x020f620000000000 */
[----:B----4-:R-:W-:-:S02]  /*0f30*/  SEL R21, RZ, 0x1, P0 ;  /* 0x00000001ff157807 */ /* 0x010fc40000000000 */
[----:B------:R-:W-:Y:S02]  /*0f40*/  SEL R10, R10, RZ, P0 ;  /* 0x000000ff0a0a7207 */ /* 0x000fe40000000000 */
[----:B------:R-:W-:Y:S01]  /*0f50*/  LOP3.LUT R0, R0, R21, RZ, 0x3c, !PT ;  /* 0x0000001500007212 */ /* 0x000fe200078e3cff */
[----:B-----5:R-:W-:Y:S06]  /*0f60*/  BAR.SYNC.DEFER_BLOCKING 0x4, 0x20 ;  /* 0x0100800000007b1d */ /* 0x020fec0000010000 */
[----:B------:R4:W-:Y:S02]  /*0f70*/  SYNCS.ARRIVE.TRANS64.ART0 RZ, [R14+URZ+0x50], R7 ;  /* 0x000050070eff79a7 */ /* 0x0009e400085000ff */
.L_x_17:
[----:B------:R-:W-:-:S04]  /*0f80*/  IMAD.IADD R19, R16, 0x1, R19 ;  /* 0x0000000110137824 */ /* 0x000fc800078e0213 */
[C---:B---3--:R-:W-:Y:S01]  /*0f90*/  IMAD.HI.U32 R5, R19.reuse, R9, RZ ;  /* 0x0000000913057227 */ /* 0x048fe200078e00ff */
[----:B------:R-:W-:-:S04]  /*0fa0*/  ISETP.GE.AND P0, PT, R19, 0x100, PT ;  /* 0x000001001300780c */ /* 0x000fc80003f06270 */
[----:B------:R-:W-:-:S04]  /*0fb0*/  IADD3 R4, PT, PT, R19, -R5, RZ ;  /* 0x8000000513047210 */ /* 0x000fc80007ffe0ff */
[----:B------:R-:W-:-:S05]  /*0fc0*/  SHF.R.U32.HI R4, RZ, UR8, R4 ;  /* 0x00000008ff047c19 */ /* 0x000fca0008011604 */
[----:B------:R-:W-:-:S05]  /*0fd0*/  IMAD.IADD R4, R5, 0x1, R4 ;  /* 0x0000000105047824 */ /* 0x000fca00078e0204 */
[----:B----4-:R-:W-:-:S04]  /*0fe0*/  SHF.R.U32.HI R14, RZ, UR10, R4 ;  /* 0x0000000aff0e7c19 */ /* 0x010fc80008011604 */
[----:B------:R-:W-:-:S05]  /*0ff0*/  IADD3 R14, PT, PT, -R14, RZ, RZ ;  /* 0x000000ff0e0e7210 */ /* 0x000fca0007ffe1ff */
[----:B------:R-:W-:-:S04]  /*1000*/  IMAD R14, R8, R14, R19 ;  /* 0x0000000e080e7224 */ /* 0x000fc800078e0213 */
[----:B--2---:R-:W-:-:S04]  /*1010*/  IMAD.HI.U32 R5, R14, R3, RZ ;  /* 0x000000030e057227 */ /* 0x004fc800078e00ff */
[----:B------:R-:W-:-:S05]  /*1020*/  IMAD.IADD R4, R14, 0x1, -R5 ;  /* 0x000000010e047824 */ /* 0x000fca00078e0a05 */
[----:B------:R-:W-:-:S04]  /*1030*/  SHF.R.U32.HI R4, RZ, UR7, R4 ;  /* 0x00000007ff047c19 */ /* 0x000fc80008011604 */
[----:B------:R-:W-:-:S04]  /*1040*/  IADD3 R5, PT, PT, R5, R4, RZ ;  /* 0x0000000405057210 */ /* 0x000fc80007ffe0ff */
[----:B------:R-:W-:-:S05]  /*1050*/  SHF.R.U32.HI R5, RZ, UR11, R5 ;  /* 0x0000000bff057c19 */ /* 0x000fca0008011605 */
[----:B------:R-:W-:-:S04]  /*1060*/  IMAD.HI.U32 R7, R5, R12, RZ ;  /* 0x0000000c05077227 */ /* 0x000fc800078e00ff */
[----:B------:R-:W-:-:S05]  /*1070*/  IMAD.IADD R4, R5, 0x1, -R7 ;  /* 0x0000000105047824 */ /* 0x000fca00078e0a07 */
[----:B------:R-:W-:-:S04]  /*1080*/  SHF.R.U32.HI R4, RZ, UR13, R4 ;  /* 0x0000000dff047c19 */ /* 0x000fc80008011604 */
[----:B------:R-:W-:-:S04]  /*1090*/  IADD3 R4, PT, PT, R7, R4, RZ ;  /* 0x0000000407047210 */ /* 0x000fc80007ffe0ff */
[----:B------:R-:W-:-:S05]  /*10a0*/  SHF.R.U32.HI R4, RZ, UR12, R4 ;  /* 0x0000000cff047c19 */ /* 0x000fca0008011604 */
[----:B------:R-:W-:-:S04]  /*10b0*/  IMAD.MOV R4, RZ, RZ, -R4 ;  /* 0x000000ffff047224 */ /* 0x000fc800078e0a04 */
[----:B-1----:R-:W-:Y:S01]  /*10c0*/  IMAD R4, R11, R4, R5 ;  /* 0x000000040b047224 */ /* 0x002fe200078e0205 */
[----:B------:R-:W-:-:S03]  /*10d0*/  IADD3 R5, PT, PT, -R5, RZ, RZ ;  /* 0x000000ff05057210 */ /* 0x000fc60007ffe1ff */
[----:B------:R-:W-:Y:S02]  /*10e0*/  IMAD.IADD R4, R4, 0x1, R4 ;  /* 0x0000000104047824 */ /* 0x000fe400078e0204 */
[----:B------:R-:W-:-:S03]  /*10f0*/  IMAD R5, R2, R5, R14 ;  /* 0x0000000502057224 */ /* 0x000fc600078e020e */
[----:B------:R-:W-:Y:S01]  /*1100*/  LOP3.LUT R4, R4, UR16, RZ, 0xfc, !PT ;  /* 0x0000001004047c12 */ /* 0x000fe2000f8efcff */
[----:B------:R-:W-:Y:S06]  /*1110*/  @!P0 BRA `(.L_x_21) ;  /* 0xfffffff800fc8947 */ /* 0x000fec000383ffff */
.L_x_16:
[----:B------:R-:W3:Y:S01]  /*1120*/  S2UR UR32, SR_CgaCtaId ;  /* 0x00000000002079c3 */ /* 0x000ee20000008800 */
[----:B------:R-:W-:Y:S01]  /*1130*/  UMOV UR4, 0x400 ;  /* 0x0000040000047882 */ /* 0x000fe20000000000 */
[----:B------:R-:W-:Y:S01]  /*1140*/  IMAD.U32 R6, R0, -0x80000000, RZ ;  /* 0x8000000000067824 */ /* 0x000fe200078e00ff */
[C---:B------:R-:W-:Y:S01]  /*1150*/  ISETP.NE.AND P0, PT, R10.reuse, 0x1, PT ;  /* 0x000000010a00780c */ /* 0x040fe20003f05270 */
[----:B------:R-:W-:-:S05]  /*1160*/  VIADD R3, R10, 0x2 ;  /* 0x000000020a037836 */ /* 0x000fca0000000000 */
[----:B------:R-:W-:Y:S01]  /*1170*/  SEL R3, R3, 0x1, P0 ;  /* 0x0000000103037807 */ /* 0x000fe20000000000 */
[----:B---3--:R-:W-:-:S06]  /*1180*/  ULEA UR4, UR32, UR4, 0x18 ;  /* 0x0000000420047291 */ /* 0x008fcc000f8ec0ff */
[----:B--2---:R-:W-:-:S04]  /*1190*/  LEA R2, R10, UR4, 0x3 ;  /* 0x000000040a027c11 */ /* 0x004fc8000f8e18ff */
[----:B------:R-:W2:Y:S02]  /*11a0*/  SYNCS.PHASECHK.TRANS64.TRYWAIT P1, [R2+URZ+0x60], R6 ;  /* 0x00006006020075a7 */ /* 0x000ea400080211ff */
[----:B--2---:R-:W-:Y:S05]  /*11b0*/  @!P1 BRA `(.L_x_22) ;  /* 0x0000003c007c9947 */ /* 0x004fea0003800000 */
.L_x_72:
[----:B------:R-:W-:Y:S02]  /*11c0*/  ELECT P2, URZ, PT ;  /* 0x0000000000ff782f */ /* 0x000fe40003840000 */
[C---:B------:R-:W-:Y:S01]  /*11d0*/  ISETP.NE.AND P0, PT, R3.reuse, 0x2, PT ;  /* 0x000000020300780c */ /* 0x040fe20003f05270 */
[----:B--2---:R-:W-:Y:S02]  /*11e0*/  IMAD.MOV.U32 R7, RZ, RZ, RZ ;  /* 0x000000ffff077224 */ /* 0x004fe400078e00ff */
[----:B------:R-:W-:Y:S01]  /*11f0*/  IMAD.MOV.U32 R11, RZ, RZ, 0x1 ;  /* 0x00000001ff0b7424 */ /* 0x000fe200078e00ff */
[----:B------:R-:W-:Y:S02]  /*1200*/  ISETP.EQ.XOR P1, PT, R10, 0x1, !P0 ;  /* 0x000000010a00780c */ /* 0x000fe40004722a70 */
[----:B------:R-:W-:Y:S02]  /*1210*/  SEL R3, R3, RZ, P0 ;  /* 0x000000ff03037207 */ /* 0x000fe40000000000 */
[----:B------:R-:W-:-:S02]  /*1220*/  SEL R9, RZ, 0x1, !P1 ;  /* 0x00000001ff097807 */ /* 0x000fc40004800000 */
[----:B------:R-:W-:Y:S02]  /*1230*/  LEA R3, R3, UR4, 0x3 ;  /* 0x0000000403037c11 */ /* 0x000fe4000f8e18ff */
[----:B------:R-:W-:Y:S01]  /*1240*/  @P2 LEA R10, R10, UR4, 0x4 ;  /* 0x000000040a0a2c11 */ /* 0x000fe2000f8e20ff */
[----:B------:R-:W-:Y:S01]  /*1250*/  @P2 IMAD.MOV.U32 R6, RZ, RZ, -0x1 ;  /* 0xffffffffff062424 */ /* 0x000fe200078e00ff */
[----:B------:R-:W-:-:S04]  /*1260*/  LOP3.LUT R9, R0, R9, RZ, 0x3c, !PT ;  /* 0x0000000900097212 */ /* 0x000fc800078e3cff */
[----:B------:R2:W-:Y:S01]  /*1270*/  @P2 STS.128 [R10+0x36c10], R4 ;  /* 0x036c10040a002388 */ /* 0x0005e20000000c00 */
[----:B------:R-:W-:Y:S01]  /*1280*/  IMAD.U32 R8, R9, -0x80000000, RZ ;  /* 0x8000000009087824 */ /* 0x000fe200078e00ff */
[----:B------:R3:W-:Y:S06]  /*1290*/  MEMBAR.ALL.CTA ;  /* 0x0000000000007992 */ /* 0x0007ec0000008000 */
[----:B---3--:R-:W3:Y:S02]  /*12a0*/  FENCE.VIEW.ASYNC.S ;  /* 0x00000000000073c6 */ /* 0x008ee40000000000 */
[----:B---3--:R-:W-:Y:S06]  /*12b0*/  BAR.SYNC.DEFER_BLOCKING 0x4, 0x20 ;  /* 0x0100800000007b1d */ /* 0x008fec0000010000 */
[----:B------:R2:W-:Y:S01]  /*12c0*/  SYNCS.ARRIVE.TRANS64.ART0 RZ, [R2+URZ+0x50], R11 ;  /* 0x0000500b02ff79a7 */ /* 0x0005e200085000ff */
[----:B------:R-:W3:Y:S02]  /*12d0*/  SYNCS.PHASECHK.TRANS64.TRYWAIT P0, [R3+URZ+0x60], R8 ;  /* 0x00006008030075a7 */ /* 0x000ee400080011ff */
[----:B--23--:R-:W-:Y:S05]  /*12e0*/  @!P0 BRA `(.L_x_23) ;  /* 0x0000003c00488947 */ /* 0x00cfea0003800000 */
.L_x_15:
[----:B------:R-:W-:-:S13]  /*12f0*/  ISETP.NE.AND P0, PT, R83, 0x5, PT ;  /* 0x000000055300780c */ /* 0x000fda0003f05270 */
[----:B------:R-:W-:Y:S05]  /*1300*/  @P0 BRA `(.L_x_24) ;  /* 0x0000000400f40947 */ /* 0x000fea0003800000 */
[----:B------:R-:W-:Y:S02]  /*1310*/  UMOV UR4, 0x400 ;  /* 0x0000040000047882 */ /* 0x000fe40000000000 */
[----:B------:R-:W-:-:S09]  /*1320*/  ULEA UR32, UR32, UR4, 0x18 ;  /* 0x0000000420207291 */ /* 0x000fd2000f8ec0ff */
[----:B------:R-:W3:Y:S02]  /*1330*/  SYNCS.PHASECHK.TRANS64.TRYWAIT P0, [UR32+0x50], RZ ;  /* 0x000050ffff0075a7 */ /* 0x000ee40008001120 */
[----:B---3--:R-:W-:Y:S05]  /*1340*/  @!P0 BRA `(.L_x_25) ;  /* 0x0000003c00488947 */ /* 0x008fea0003800000 */
.L_x_75:
[----:B------:R-:W4:Y:S01]  /*1350*/  LDS.128 R4, [UR32+0x36c10] ;  /* 0x036c1020ff047984 */ /* 0x000f220008000c00 */
[----:B---3--:R-:W-:Y:S01]  /*1360*/  HFMA2 R0, -RZ, RZ, 0, 5.9604644775390625e-08 ;  /* 0x00000001ff007431 */ /* 0x008fe200000001ff */
[----:B------:R-:W-:Y:S01]  /*1370*/  UMOV UR34, 0x1 ;  /* 0x0000000100227882 */ /* 0x000fe20000000000 */
[----:B------:R-:W-:Y:S01]  /*1380*/  UMOV UR33, URZ ;  /* 0x000000ff00217c82 */ /* 0x000fe20008000000 */
[----:B------:R3:W-:Y:S06]  /*1390*/  MEMBAR.ALL.CTA ;  /* 0x0000000000007992 */ /* 0x0007ec0000008000 */
[----:B---3--:R-:W3:Y:S02]  /*13a0*/  FENCE.VIEW.ASYNC.S ;  /* 0x00000000000073c6 */ /* 0x008ee40000000000 */
[----:B---3--:R3:W-:Y:S01]  /*13b0*/  SYNCS.ARRIVE.TRANS64.ART0 RZ, [UR32+0x60], R0 ;  /* 0x00006000ffff79a7 */ /* 0x0087e20008500020 */
[----:B----4-:R-:W-:-:S13]  /*13c0*/  ISETP.NE.AND P0, PT, R7, 0x1, PT ;  /* 0x000000010700780c */ /* 0x010fda0003f05270 */
[----:B---3--:R-:W-:Y:S05]  /*13d0*/  @P0 BRA `(.L_x_26) ;  /* 0x0000000400700947 */ /* 0x008fea0003800000 */
[----:B------:R-:W3:Y:S01]  /*13e0*/  LDCU.64 UR4, c[0x0][0x348] ;  /* 0x00006900ff0477ac */ /* 0x000ee20008000a00 */
[----:B------:R-:W-:Y:S01]  /*13f0*/  R2UR UR11, R5 ;  /* 0x00000000050b72ca */ /* 0x000fe200000e0000 */
[----:B------:R-:W-:Y:S01]  /*1400*/  IMAD.MOV.U32 R8, RZ, RZ, 0x1 ;  /* 0x00000001ff087424 */ /* 0x000fe200078e00ff */
[----:B------:R-:W-:Y:S01]  /*1410*/  R2UR UR19, R4 ;  /* 0x00000000041372ca */ /* 0x000fe200000e0000 */
[----:B------:R-:W-:Y:S01]  /*1420*/  IMAD.MOV.U32 R2, RZ, RZ, RZ ;  /* 0x000000ffff027224 */ /* 0x000fe200078e00ff */
[----:B------:R-:W-:Y:S01]  /*1430*/  R2UR UR28, R6 ;  /* 0x00000000061c72ca */ /* 0x000fe200000e0000 */
[----:B------:R-:W-:Y:S01]  /*1440*/  UMOV UR34, 0x1 ;  /* 0x0000000100227882 */ /* 0x000fe20000000000 */
[----:B------:R-:W-:Y:S01]  /*1450*/  UMOV UR33, URZ ;  /* 0x000000ff00217c82 */ /* 0x000fe20008000000 */
[----:B------:R-:W-:Y:S01]  /*1460*/  UMOV UR18, URZ ;  /* 0x000000ff00127c82 */ /* 0x000fe20008000000 */
[----:B------:R-:W-:Y:S01]  /*1470*/  UMOV UR10, URZ ;  /* 0x000000ff000a7c82 */ /* 0x000fe20008000000 */
[----:B---3--:R-:W-:-:S02]  /*1480*/  UIADD3 UR42, UP3, UPT, UR4, 0x40, URZ ;  /* 0x00000040042a7890 */ /* 0x008fc4000ff7e0ff */
[----:B------:R-:W-:Y:S02]  /*1490*/  UIADD3 UR40, UP2, UPT, UR4, 0xc0, URZ ;  /* 0x000000c004287890 */ /* 0x000fe4000ff5e0ff */
[----:B------:R-:W-:Y:S02]  /*14a0*/  UIADD3 UR38, UP1, UPT, UR4, 0x140, URZ ;  /* 0x0000014004267890 */ /* 0x000fe4000ff3e0ff */
[----:B------:R-:W-:Y:S02]  /*14b0*/  UIADD3 UR36, UP0, UPT, UR4, 0x1c0, URZ ;  /* 0x000001c004247890 */ /* 0x000fe4000ff1e0ff */
[----:B------:R-:W-:Y:S02]  /*14c0*/  UIADD3.X UR43, UPT, UPT, URZ, UR5, URZ, UP3, !UPT ;  /* 0x00000005ff2b7290 */ /* 0x000fe40009ffe4ff */
[----:B------:R-:W-:Y:S02]  /*14d0*/  UIADD3.X UR41, UPT, UPT, URZ, UR5, URZ, UP2, !UPT ;  /* 0x00000005ff297290 */ /* 0x000fe400097fe4ff */
[----:B------:R-:W-:-:S02]  /*14e0*/  UIADD3.X UR39, UPT, UPT, URZ, UR5, URZ, UP1, !UPT ;  /* 0x00000005ff277290 */ /* 0x000fc40008ffe4ff */
[----:B------:R-:W-:-:S12]  /*14f0*/  UIADD3.X UR37, UPT, UPT, URZ, UR5, URZ, UP0, !UPT ;  /* 0x00000005ff257290 */ /* 0x000fd800087fe4ff */
.L_x_31:
[----:B------:R-:W-:Y:S01]  /*1500*/  USHF.L.U32 UR4, UR34, 0x1f, URZ ;  /* 0x0000001f22047899 */ /* 0x000fe200080006ff */
[----:B------:R-:W-:Y:S01]  /*1510*/  HFMA2 R4, -RZ, RZ, 0, -6 ;  /* 0x0000c600ff047431 */ /* 0x000fe200000001ff */
[----:B------:R-:W-:Y:S02]  /*1520*/  ULEA UR5, UR33, UR32, 0x3 ;  /* 0x0000002021057291 */ /* 0x000fe4000f8e18ff */
[----:B------:R-:W-:Y:S02]  /*1530*/  ULEA UR27, UR11, UR15, 0x1 ;  /* 0x0000000f0b1b7291 */ /* 0x000fe4000f8e08ff */
[----:B--2---:R-:W-:Y:S01]  /*1540*/  MOV R3, UR4 ;  /* 0x0000000400037c02 */ /* 0x004fe20008000f00 */
[----:B------:R-:W-:Y:S02]  /*1550*/  USHF.L.U32 UR7, UR19, 0x7, URZ ;  /* 0x0000000713077899 */ /* 0x000fe400080006ff */
[----:B------:R-:W-:Y:S02]  /*1560*/  UIADD3 UR11, UPT, UPT, UR15, UR11, UR11 ;  /* 0x0000000b0f0b7290 */ /* 0x000fe4000fffe00b */
[----:B---3--:R2:W3:Y:S01]  /*1570*/  SYNCS.PHASECHK.TRANS64.TRYWAIT P2, [UR5+0x20], R3 ;  /* 0x00002003ff0075a7 */ /* 0x0084e20008041105 */
[----:B------:R-:W-:Y:S01]  /*1580*/  USHF.L.U32 UR27, UR27, 0x7, URZ ;  /* 0x000000071b1b7899 */ /* 0x000fe200080006ff */
[----:B------:R-:W-:-:S11]  /*1590*/  UMOV UR20, URZ ;  /* 0x000000ff00147c82 */ /* 0x000fd60008000000 */
.L_x_29:
[----:B------:R-:W-:Y:S02]  /*15a0*/  UIADD3 UR30, UPT, UPT, UR33, 0x1, URZ ;  /* 0x00000001211e7890 */ /* 0x000fe4000fffe0ff */
[----:B------:R-:W-:Y:S02]  /*15b0*/  USHF.L.U32 UR6, UR20, 0x7, URZ ;  /* 0x0000000714067899 */ /* 0x000fe400080006ff */
[----:B------:R-:W-:Y:S02]  /*15c0*/  ULEA UR5, UR33, UR32, 0x3 ;  /* 0x0000002021057291 */ /* 0x000fe4000f8e18ff */
[----:B----4-:R-:W-:Y:S02]  /*15d0*/  ULEA UR8, UR33, UR15, 0x1 ;  /* 0x0000000f21087291 */ /* 0x010fe4000f8e08ff */
[----:B------:R-:W-:Y:S02]  /*15e0*/  ULEA UR4, UR33, UR32, 0xe ;  /* 0x0000002021047291 */ /* 0x000fe4000f8e70ff */
[----:B------:R-:W-:-:S02]  /*15f0*/  UISETP.NE.AND UP1, UPT, UR30, 0x4, UPT ;  /* 0x000000041e00788c */ /* 0x000fc4000bf25270 */
[----:B------:R-:W-:Y:S02]  /*1600*/  ULEA UR24, UR8, UR32, 0xe ;  /* 0x0000002008187291 */ /* 0x000fe4000f8e70ff */
[----:B------:R-:W-:Y:S02]  /*1610*/  ULEA UR16, UR33, UR32, 0x9 ;  /* 0x0000002021107291 */ /* 0x000fe4000f8e48ff */
[----:B------:R-:W-:Y:S02]  /*1620*/  ULEA UR8, UR8, UR32, 0x9 ;  /* 0x0000002008087291 */ /* 0x000fe4000f8e48ff */
[----:B------:R-:W-:Y:S02]  /*1630*/  UIADD3 UR4, UPT, UPT, UR4, 0x5400, URZ ;  /* 0x0000540004047890 */ /* 0x000fe4000fffe0ff */
[----:B------:R-:W-:Y:S02]  /*1640*/  USEL UR9, URZ, 0x1, UP1 ;  /* 0x00000001ff097887 */ /* 0x000fe40008800000 */
[----:B------:R-:W-:Y:S01]  /*1650*/  UISETP.GT.U32.AND UP0, UPT, UR20, 0x1e, UPT ;  /* 0x0000001e1400788c */ /* 0x000fe2000bf04070 */
[----:B------:R-:W-:Y:S01]  /*1660*/  UMOV UR29, 0x30000 ;  /* 0x00030000001d7882 */ /* 0x000fe20000000000 */
[----:B------:R-:W-:Y:S01]  /*1670*/  UMOV UR12, UR20 ;  /* 0x00000014000c7c82 */ /* 0x000fe20008000000 */
[----:B------:R-:W-:Y:S01]  /*1680*/  UMOV UR13, UR28 ;  /* 0x0000001c000d7c82 */ /* 0x000fe20008000000 */
[----:B------:R-:W-:Y:S01]  /*1690*/  UMOV UR25, UR5 ;  /* 0x0000000500197c82 */ /* 0x000fe20008000000 */
[----:B------:R-:W-:Y:S01]  /*16a0*/  UMOV UR26, UR6 ;  /* 0x00000006001a7c82 */ /* 0x000fe20008000000 */
[----:B---3--:R-:W-:Y:S05]  /*16b0*/  @P2 BRA `(.L_x_27) ;  /* 0x0000000000102947 */ /* 0x008fea0003800000 */
[----:B------:R-:W-:-:S06]  /*16c0*/  USHF.L.U32 UR17, UR34, 0x1f, URZ ;  /* 0x0000001f22117899 */ /* 0x000fcc00080006ff */
[----:B--2---:R-:W-:-:S04]  /*16d0*/  MOV R3, UR17 ;  /* 0x0000001100037c02 */ /* 0x004fc80008000f00 */
[----:B------:R-:W2:Y:S02]  /*16e0*/  SYNCS.PHASECHK.TRANS64.TRYWAIT P0, [UR5+0x20], R3 ;  /* 0x00002003ff0075a7 */ /* 0x000ea40008001105 */
[----:B--2---:R-:W-:Y:S05]  /*16f0*/  @!P0 BRA `(.L_x_28) ;  /* 0x0000003800748947 */ /* 0x004fea0003800000 */
.L_x_27:
[----:B------:R-:W-:Y:S02]  /*1700*/  ELECT P1, URZ, PT ;  /* 0x0000000000ff782f */ /* 0x000fe40003820000 */
[----:B------:R-:W-:Y:S01]  /*1710*/  PLOP3.LUT P0, PT, PT, PT, UP0, 0x80, 0x8 ;  /* 0x000000000008781c */ /* 0x000fe20003f0f008 */
[----:B------:R-:W-:Y:S01]  /*1720*/  ULOP3.LUT UR34, UR34, UR9, URZ, 0x3c, !UPT ;  /* 0x0000000922227292 */ /* 0x000fe2000f8e3cff */
[----:B------:R-:W-:Y:S01]  /*1730*/  PLOP3.LUT P2, PT, PT, PT, PT, 0x80, 0x8 ;  /* 0x000000000008781c */ /* 0x000fe20003f4f070 */
[----:B------:R-:W-:Y:S02]  /*1740*/  USEL UR33, UR30, URZ, UP1 ;  /* 0x000000ff1e217287 */ /* 0x000fe40008800000 */
[----:B------:R-:W-:Y:S02]  /*1750*/  UIADD3 UR24, UPT, UPT, UR24, 0x15400, URZ ;  /* 0x0001540018187890 */ /* 0x000fe4000fffe0ff */
[----:B------:R-:W-:Y:S02]  /*1760*/  UIADD3 UR16, UPT, UPT, UR16, 0x35400, URZ ;  /* 0x0003540010107890 */ /* 0x000fe4000fffe0ff */
[----:B------:R-:W-:-:S02]  /*1770*/  UIADD3 UR8, UPT, UPT, UR8, 0x35c00, URZ ;  /* 0x00035c0008087890 */ /* 0x000fc4000fffe0ff */
[----:B------:R-:W-:Y:S01]  /*1780*/  @!UP0 USHF.L.U32 UR30, UR34, 0x1f, URZ ;  /* 0x0000001f221e8899 */ /* 0x000fe200080006ff */
[----:B------:R4:W-:Y:S01]  /*1790*/  @P1 SYNCS.ARRIVE.TRANS64 RZ, [UR5], R4 ;  /* 0x00000004ffff19a7 */ /* 0x0009e20008000005 */
[----:B------:R-:W-:Y:S01]  /*17a0*/  @!UP0 ULEA UR31, UR33, UR32, 0x3 ;  /* 0x00000020211f8291 */ /* 0x000fe2000f8e18ff */
[----:B------:R-:W-:Y:S01]  /*17b0*/  UTMALDG.2D [UR4], [UR42], desc[URZ] ;  /* 0x0000ff042a0075b4 */ /* 0x000fe20008009000 */
[----:B------:R-:W-:Y:S01]  /*17c0*/  UMOV UR17, UR5 ;  /* 0x0000000500117c82 */ /* 0x000fe20008000000 */
[----:B------:R-:W-:Y:S01]  /*17d0*/  UMOV UR9, UR5 ;  /* 0x0000000500097c82 */ /* 0x000fe20008000000 */
[----:B--2---:R-:W-:Y:S01]  /*17e0*/  IMAD.U32 R3, RZ, RZ, UR30 ;  /* 0x0000001eff037e24 */ /* 0x004fe2000f8e00ff */
[----:B------:R-:W-:Y:S01]  /*17f0*/  UIADD3 UR30, UPT, UPT, UR20, 0x1, URZ ;  /* 0x00000001141e7890 */ /* 0x000fe2000fffe0ff */
[----:B------:R-:W-:Y:S03]  /*1800*/  UTMALDG.3D.MULTICAST [UR24], [UR40], UR29, desc[URZ] ;  /* 0x0000ff18280073b4 */ /* 0x000fe6000801181d */
[----:B------:R-:W-:Y:S01]  /*1810*/  UISETP.NE.AND UP0, UPT, UR30, 0x20, UPT ;  /* 0x000000201e00788c */ /* 0x000fe2000bf05270 */
[----:B------:R2:W-:Y:S01]  /*1820*/  UTMALDG.3D [UR16], [UR38], desc[URZ] ;  /* 0x0000ff10260075b4 */ /* 0x0005e20008011000 */
[----:B------:R4:W-:Y:S01]  /*1830*/  UTMALDG.4D.MULTICAST [UR8], [UR36], UR29, desc[URZ] ;  /* 0x0000ff08240073b4 */ /* 0x0009e2000801981d */
[----:B------:R4:W3:Y:S01]  /*1840*/  @!P0 SYNCS.PHASECHK.TRANS64.TRYWAIT P2, [UR31+0x20], R3 ;  /* 0x00002003ff0085a7 */ /* 0x0008e2000804111f */
[----:B--2---:R-:W-:-:S05]  /*1850*/  UMOV UR20, UR30 ;  /* 0x0000001e00147c82 */ /* 0x004fca0008000000 */
[----:B------:R-:W-:Y:S05]  /*1860*/  BRA.U UP0, `(.L_x_29) ;  /* 0xfffffffd004c7547 */ /* 0x000fea000b83ffff */
[----:B----4-:R-:W-:Y:S02]  /*1870*/  LEA R3, R8, UR32, 0x3 ;  /* 0x0000002008037c11 */ /* 0x010fe4000f8e18ff */
[----:B------:R-:W-:-:S04]  /*1880*/  SHF.L.U32 R4, R2, 0x1f, RZ ;  /* 0x0000001f02047819 */ /* 0x000fc800000006ff */
[----:B------:R-:W2:Y:S02]  /*1890*/  SYNCS.PHASECHK.TRANS64.TRYWAIT P0, [R3+URZ+0x50], R4 ;  /* 0x00005004030075a7 */ /* 0x000ea400080011ff */
[----:B--2---:R-:W-:Y:S05]  /*18a0*/  @!P0 BRA `(.L_x_30) ;  /* 0x0000003800288947 */ /* 0x004fea0003800000 */
.L_x_78:
[C---:B------:R-:W-:Y:S01]  /*18b0*/  LEA R4, R8.reuse, UR32, 0x4 ;  /* 0x0000002008047c11 */ /* 0x040fe2000f8e20ff */
[----:B------:R-:W-:-:S05]  /*18c0*/  VIADD R8, R8, 0x1 ;  /* 0x0000000108087836 */ /* 0x000fca0000000000 */
[----:B--2---:R-:W2:Y:S01]  /*18d0*/  LDS.128 R4, [R4+0x36c10] ;  /* 0x036c100004047984 */ /* 0x004ea20000000c00 */
[C---:B------:R-:W-:Y:S01]  /*18e0*/  ISETP.NE.AND P1, PT, R8.reuse, 0x2, PT ;  /* 0x000000020800780c */ /* 0x040fe20003f25270 */
[----:B------:R4:W-:Y:S06]  /*18f0*/  MEMBAR.ALL.CTA ;  /* 0x0000000000007992 */ /* 0x0009ec0000008000 */
[----:B----4-:R-:W4:Y:S01]  /*1900*/  FENCE.VIEW.ASYNC.S ;  /* 0x00000000000073c6 */ /* 0x010f220000000000 */
[----:B------:R-:W-:Y:S01]  /*1910*/  SEL R8, R8, RZ, P1 ;  /* 0x000000ff08087207 */ /* 0x000fe20000800000 */
[----:B----4-:R4:W-:Y:S01]  /*1920*/  SYNCS.ARRIVE.TRANS64.ART0 RZ, [R3+URZ+0x60], R0 ;  /* 0x0000600003ff79a7 */ /* 0x0109e200085000ff */
[----:B--2---:R-:W-:-:S02]  /*1930*/  ISETP.NE.AND P0, PT, R7, 0x1, PT ;  /* 0x000000010700780c */ /* 0x004fc40003f05270 */
[----:B------:R-:W-:Y:S02]  /*1940*/  R2UR UR11, R5 ;  /* 0x00000000050b72ca */ /* 0x000fe400000e0000 */
[----:B------:R-:W-:Y:S02]  /*1950*/  R2UR UR19, R4 ;  /* 0x00000000041372ca */ /* 0x000fe400000e0000 */
[----:B------:R-:W-:Y:S02]  /*1960*/  R2UR UR28, R6 ;  /* 0x00000000061c72ca */ /* 0x000fe400000e0000 */
[----:B----4-:R-:W-:-:S04]  /*1970*/  SEL R3, RZ, 0x1, P1 ;  /* 0x00000001ff037807 */ /* 0x010fc80000800000 */
[----:B------:R-:W-:Y:S01]  /*1980*/  LOP3.LUT R2, R2, R3, RZ, 0x3c, !PT ;  /* 0x0000000302027212 */ /* 0x000fe200078e3cff */
[----:B------:R-:W-:Y:S08]  /*1990*/  @!P0 BRA `(.L_x_31) ;  /* 0xfffffff800d88947 */ /* 0x000ff0000383ffff */
.L_x_26:
[----:B------:R-:W-:Y:S02]  /*19a0*/  UISETP.NE.AND UP0, UPT, UR33, 0x3, UPT ;  /* 0x000000032100788c */ /* 0x000fe4000bf05270 */
[----:B------:R-:W-:-:S04]  /*19b0*/  UIADD3 UR5, UPT, UPT, UR33, 0x2, URZ ;  /* 0x0000000221057890 */ /* 0x000fc8000fffe0ff */
[----:B------:R-:W-:-:S04]  /*19c0*/  USEL UR5, UR5, 0x1, UP0 ;  /* 0x0000000105057887 */ /* 0x000fc80008000000 */
[----:B------:R-:W-:Y:S02]  /*19d0*/  UISETP.NE.AND UP0, UPT, UR5, 0x4, UPT ;  /* 0x000000040500788c */ /* 0x000fe4000bf05270 */
[----:B------:R-:W-:Y:S02]  /*19e0*/  UIADD3 UR5, UPT, UPT, UR5, 0x1, URZ ;  /* 0x0000000105057890 */ /* 0x000fe4000fffe0ff */
[----:B------:R-:W-:Y:S02]  /*19f0*/  UISETP.EQ.XOR UP1, UPT, UR33, 0x3, !UP0 ;  /* 0x000000032100788c */ /* 0x000fe4000c722a70 */
[----:B------:R-:W-:-:S04]  /*1a00*/  USEL UR5, UR5, 0x1, UP0 ;  /* 0x0000000105057887 */ /* 0x000fc80008000000 */
[----:B------:R-:W-:Y:S02]  /*1a10*/  UISETP.EQ.XOR UP1, UPT, UR5, 0x4, UP1 ;  /* 0x000000040500788c */ /* 0x000fe40008f22a70 */
[----:B------:R-:W-:Y:S02]  /*1a20*/  UISETP.NE.AND UP0, UPT, UR5, 0x4, UPT ;  /* 0x000000040500788c */ /* 0x000fe4000bf05270 */
[----:B------:R-:W-:Y:S02]  /*1a30*/  USEL UR4, URZ, 0x1, !UP1 ;  /* 0x00000001ff047887 */ /* 0x000fe4000c800000 */
[----:B------:R-:W-:Y:S02]  /*1a40*/  USEL UR5, UR5, URZ, UP0 ;  /* 0x000000ff05057287 */ /* 0x000fe40008000000 */
[----:B------:R-:W-:Y:S02]  /*1a50*/  ULOP3.LUT UR4, UR34, UR4, URZ, 0x3c, !UPT ;  /* 0x0000000422047292 */ /* 0x000fe4000f8e3cff */
[----:B------:R-:W-:-:S02]  /*1a60*/  ULEA UR5, UR5, UR32, 0x3 ;  /* 0x0000002005057291 */ /* 0x000fc4000f8e18ff */
[----:B------:R-:W-:-:S06]  /*1a70*/  USHF.L.U32 UR4, UR4, 0x1f, URZ ;  /* 0x0000001f04047899 */ /* 0x000fcc00080006ff */
[----:B------:R-:W-:-:S04]  /*1a80*/  MOV R0, UR4 ;  /* 0x0000000400007c02 */ /* 0x000fc80008000f00 */
[----:B------:R-:W4:Y:S02]  /*1a90*/  SYNCS.PHASECHK.TRANS64.TRYWAIT P0, [UR5+0x20], R0 ;  /* 0x00002000ff0075a7 */ /* 0x000f240008001105 */
[----:B----4-:R-:W-:Y:S05]  /*1aa0*/  @!P0 BRA `(.L_x_32) ;  /* 0x0000003400c08947 */ /* 0x010fea0003800000 */
.L_x_80:
[----:B------:R-:W-:-:S13]  /*1ab0*/  ELECT P0, URZ, PT ;  /* 0x0000000000ff782f */ /* 0x000fda0003800000 */
[----:B--2---:R-:W-:-:S04]  /*1ac0*/  @P0 MOV R0, 0xc600 ;  /* 0x0000c60000000802 */ /* 0x004fc80000000f00 */
[----:B------:R4:W-:Y:S03]  /*1ad0*/  @P0 SYNCS.ARRIVE.TRANS64 RZ, [UR5], R0 ;  /* 0x00000000ffff09a7 */ /* 0x0009e60008000005 */
.L_x_24:
[----:B------:R-:W-:-:S13]  /*1ae0*/  ISETP.NE.AND P0, PT, R83, 0x4, PT ;  /* 0x000000045300780c */ /* 0x000fda0003f05270 */
[----:B------:R-:W-:Y:S05]  /*1af0*/  @P0 BRA `(.L_x_33) ;  /* 0x0000000800b40947 */ /* 0x000fea0003800000 */
[----:B------:R-:W5:Y:S08]  /*1b00*/  S2UR UR12, SR_CgaCtaId ;  /* 0x00000000000c79c3 */ /* 0x000f700000008800 */
[----:B------:R-:W-:Y:S06]  /*1b10*/  BAR.SYNC.DEFER_BLOCKING 0x3, 0xa0 ;  /* 0x00c2800000007b1d */ /* 0x000fec0000010000 */
[----:B------:R-:W-:-:S02]  /*1b20*/  UMOV UR4, 0x400 ;  /* 0x0000040000047882 */ /* 0x000fc40000000000 */
[----:B-----5:R-:W-:-:S09]  /*1b30*/  ULEA UR12, UR12, UR4, 0x18 ;  /* 0x000000040c0c7291 */ /* 0x020fd2000f8ec0ff */
[----:B----4-:R-:W4:Y:S01]  /*1b40*/  LDS R0, [UR12+0x78] ;  /* 0x0000780cff007984 */ /* 0x010f220008000800 */
[----:B------:R-:W5:Y:S02]  /*1b50*/  SYNCS.PHASECHK.TRANS64.TRYWAIT P0, [UR12+0x50], RZ ;  /* 0x000050ffff0075a7 */ /* 0x000f64000800110c */
[----:B----45:R-:W-:Y:S05]  /*1b60*/  @!P0 BRA `(.L_x_34) ;  /* 0x0000003400b08947 */ /* 0x030fea0003800000 */
.L_x_82:
[----:B--2---:R-:W2:Y:S01]  /*1b70*/  LDS R3, [UR12+0x36c1c] ;  /* 0x036c1c0cff037984 */ /* 0x004ea20008000800 */
[----:B----4-:R-:W-:Y:S01]  /*1b80*/  IMAD.MOV.U32 R2, RZ, RZ, 0x1 ;  /* 0x00000001ff027424 */ /* 0x010fe200078e00ff */
[----:B------:R-:W-:Y:S01]  /*1b90*/  R2UR UR36, R0 ;  /* 0x00000000002472ca */ /* 0x000fe200000e0000 */
[----:B------:R-:W-:Y:S01]  /*1ba0*/  UMOV UR35, 0x1 ;  /* 0x0000000100237882 */ /* 0x000fe20000000000 */
[----:B------:R4:W-:Y:S06]  /*1bb0*/  MEMBAR.ALL.CTA ;  /* 0x0000000000007992 */ /* 0x0009ec0000008000 */
[----:B----4-:R-:W4:Y:S02]  /*1bc0*/  FENCE.VIEW.ASYNC.S ;  /* 0x00000000000073c6 */ /* 0x010f240000000000 */
[----:B----4-:R4:W-:Y:S01]  /*1bd0*/  SYNCS.ARRIVE.TRANS64.ART0 RZ, [UR12+0x60], R2 ;  /* 0x00006002ffff79a7 */ /* 0x0109e2000850000c */
[----:B--2---:R-:W-:-:S13]  /*1be0*/  ISETP.NE.AND P0, PT, R3, 0x1, PT ;  /* 0x000000010300780c */ /* 0x004fda0003f05270 */
[----:B----4-:R-:W-:Y:S05]  /*1bf0*/  @P0 BRA `(.L_x_35) ;  /* 0x00000008005c0947 */ /* 0x010fea0003800000 */
[----:B------:R-:W-:Y:S01]  /*1c00*/  UIADD3 UR10, UPT, UPT, UR36, 0x1d0, URZ ;  /* 0x000001d0240a7890 */ /* 0x000fe2000fffe0ff */
[----:B------:R-:W-:Y:S01]  /*1c10*/  HFMA2 R6, -RZ, RZ, 0, 5.9604644775390625e-08 ;  /* 0x00000001ff067431 */ /* 0x000fe200000001ff */
[----:B------:R-:W-:Y:S01]  /*1c20*/  UIADD3 UR8, UPT, UPT, UR36, 0x400001d0, URZ ;  /* 0x400001d024087890 */ /* 0x000fe2000fffe0ff */
[----:B------:R-:W-:Y:S01]  /*1c30*/  MOV R5, RZ ;  /* 0x000000ff00057202 */ /* 0x000fe20000000f00 */
[----:B------:R-:W-:Y:S02]  /*1c40*/  UIADD3 UR6, UPT, UPT, UR36, -0x7ffffe30, URZ ;  /* 0x800001d024067890 */ /* 0x000fe4000fffe0ff */
[----:B------:R-:W-:Y:S02]  /*1c50*/  UIADD3 UR4, UPT, UPT, UR36, -0x3ffffe30, URZ ;  /* 0xc00001d024047890 */ /* 0x000fe4000fffe0ff */
[----:B------:R-:W-:Y:S01]  /*1c60*/  UIADD3 UR13, UPT, UPT, UR12, 0x5400, URZ ;  /* 0x000054000c0d7890 */ /* 0x000fe2000fffe0ff */
[----:B------:R-:W-:Y:S01]  /*1c70*/  UMOV UR32, 0x8c02000 ;  /* 0x08c0200000207882 */ /* 0x000fe20000000000 */
[----:B------:R-:W-:-:S02]  /*1c80*/  UIADD3 UR11, UPT, UPT, UR36, 0x1e0, URZ ;  /* 0x000001e0240b7890 */ /* 0x000fc4000fffe0ff */
[----:B------:R-:W-:Y:S02]  /*1c90*/  UIADD3 UR9, UPT, UPT, UR36, 0x400001e0, URZ ;  /* 0x400001e024097890 */ /* 0x000fe4000fffe0ff */
[----:B------:R-:W-:Y:S02]  /*1ca0*/  UIADD3 UR7, UPT, UPT, UR36, -0x7ffffe20, URZ ;  /* 0x800001e024077890 */ /* 0x000fe4000fffe0ff */
[----:B------:R-:W-:Y:S02]  /*1cb0*/  UIADD3 UR5, UPT, UPT, UR36, -0x3ffffe20, URZ ;  /* 0xc00001e024057890 */ /* 0x000fe4000fffe0ff */
[----:B------:R-:W-:Y:S02]  /*1cc0*/  USHF.R.U32.HI UR31, URZ, 0x1, UR10 ;  /* 0x00000001ff1f7899 */ /* 0x000fe4000801160a */
[----:B------:R-:W-:Y:S02]  /*1cd0*/  USHF.R.U32.HI UR28, URZ, 0x1, UR8 ;  /* 0x00000001ff1c7899 */ /* 0x000fe40008011608 */
[----:B------:R-:W-:-:S02]  /*1ce0*/  USHF.R.U32.HI UR18, URZ, 0x1, UR6 ;  /* 0x00000001ff127899 */ /* 0x000fc40008011606 */
[----:B------:R-:W-:Y:S02]  /*1cf0*/  USHF.R.U32.HI UR16, URZ, 0x1, UR4 ;  /* 0x00000001ff107899 */ /* 0x000fe40008011604 */
[----:B------:R-:W-:Y:S02]  /*1d00*/  UIADD3 UR19, UPT, UPT, UR12, 0x35c00, URZ ;  /* 0x00035c000c137890 */ /* 0x000fe4000fffe0ff */
[----:B------:R-:W-:Y:S02]  /*1d10*/  UIADD3 UR20, UPT, UPT, UR12, 0x35400, URZ ;  /* 0x000354000c147890 */ /* 0x000fe4000fffe0ff */
[----:B------:R-:W-:Y:S02]  /*1d20*/  UIADD3 UR24, UPT, UPT, UR12, 0x15400, URZ ;  /* 0x000154000c187890 */ /* 0x000fe4000fffe0ff */
[----:B------:R-:W-:Y:S02]  /*1d30*/  ULOP3.LUT UR29, UR21, 0x3, URZ, 0xfc, !UPT ;  /* 0x00000003151d7892 */ /* 0x000fe4000f8efcff */
[----:B------:R-:W-:-:S02]  /*1d40*/  USEL UR38, URZ, 0x4000, UP6 ;  /* 0x00004000ff267887 */ /* 0x000fc4000b000000 */
[----:B------:R-:W-:Y:S02]  /*1d50*/  ULOP3.LUT UR26, UR21, 0xffff, URZ, 0xc0, !UPT ;  /* 0x0000ffff151a7892 */ /* 0x000fe4000f8ec0ff */
[----:B------:R-:W-:Y:S02]  /*1d60*/  USEL UR32, UR32, 0x8c00000, !UP5 ;  /* 0x08c0000020207887 */ /* 0x000fe4000e800000 */
[----:B------:R-:W-:Y:S02]  /*1d70*/  USHF.R.U32.HI UR21, URZ, 0x4, UR13 ;  /* 0x00000004ff157899 */ /* 0x000fe4000801160d */
[----:B------:R-:W-:Y:S02]  /*1d80*/  USHF.R.U32.HI UR30, URZ, 0x1a, UR11 ;  /* 0x0000001aff1e7899 */ /* 0x000fe4000801160b */
[----:B------:R-:W-:Y:S02]  /*1d90*/  USHF.R.U32.HI UR25, URZ, 0x1a, UR9 ;  /* 0x0000001aff197899 */ /* 0x000fe40008011609 */
[----:B------:R-:W-:-:S02]  /*1da0*/  USHF.R.U32.HI UR17, URZ, 0x1a, UR7 ;  /* 0x0000001aff117899 */ /* 0x000fc40008011607 */
[----:B------:R-:W-:Y:S02]  /*1db0*/  USHF.R.U32.HI UR13, URZ, 0x1a, UR5 ;  /* 0x0000001aff0d7899 */ /* 0x000fe40008011605 */
[----:B------:R-:W-:Y:S02]  /*1dc0*/  ULOP3.LUT UR31, UR31, 0x60000000, URZ, 0xc0, !UPT ;  /* 0x600000001f1f7892 */ /* 0x000fe4000f8ec0ff */
[----:B------:R-:W-:Y:S02]  /*1dd0*/  ULOP3.LUT UR28, UR28, 0x60000000, URZ, 0xc0, !UPT ;  /* 0x600000001c1c7892 */ /* 0x000fe4000f8ec0ff */
[----:B------:R-:W-:Y:S02]  /*1de0*/  ULOP3.LUT UR18, UR18, 0x60000000, URZ, 0xc0, !UPT ;  /* 0x6000000012127892 */ /* 0x000fe4000f8ec0ff */
[----:B------:R-:W-:Y:S02]  /*1df0*/  ULOP3.LUT UR16, UR16, 0x60000000, URZ, 0xc0, !UPT ;  /* 0x6000000010107892 */ /* 0x000fe4000f8ec0ff */
[----:B------:R-:W-:-:S02]  /*1e00*/  USHF.R.U32.HI UR19, URZ, 0x4, UR19 ;  /* 0x00000004ff137899 */ /* 0x000fc40008011613 */
[----:B------:R-:W-:Y:S02]  /*1e10*/  USHF.R.U32.HI UR20, URZ, 0x4, UR20 ;  /* 0x00000004ff147899 */ /* 0x000fe40008011614 */
[----:B------:R-:W-:Y:S02]  /*1e20*/  USHF.R.U32.HI UR24, URZ, 0x4, UR24 ;  /* 0x00000004ff187899 */ /* 0x000fe40008011618 */
[----:B------:R-:W-:Y:S02]  /*1e30*/  UIADD3 UR38, UPT, UPT, UR38, UR32, URZ ;  /* 0x0000002026267290 */ /* 0x000fe4000fffe0ff */
[----:B------:R-:W-:Y:S02]  /*1e40*/  ULOP3.LUT UR30, UR31, 0x30, UR30, 0xf8, !UPT ;  /* 0x000000301f1e7892 */ /* 0x000fe4000f8ef81e */
[----:B------:R-:W-:Y:S02]  /*1e50*/  ULOP3.LUT UR25, UR28, 0x30, UR25, 0xf8, !UPT ;  /* 0x000000301c197892 */ /* 0x000fe4000f8ef819 */
[----:B------:R-:W-:-:S02]  /*1e60*/  ULOP3.LUT UR17, UR18, 0x30, UR17, 0xf8, !UPT ;  /* 0x0000003012117892 */ /* 0x000fc4000f8ef811 */
[----:B------:R-:W-:Y:S02]  /*1e70*/  ULOP3.LUT UR13, UR16, 0x30, UR13, 0xf8, !UPT ;  /* 0x00000030100d7892 */ /* 0x000fe4000f8ef80d */
[----:B------:R-:W-:Y:S02]  /*1e80*/  ULOP3.LUT UR19, UR19, 0x3fc0, URZ, 0xc0, !UPT ;  /* 0x00003fc013137892 */ /* 0x000fe4000f8ec0ff */
[----:B------:R-:W-:Y:S02]  /*1e90*/  ULOP3.LUT UR20, UR20, 0x3fc0, URZ, 0xc0, !UPT ;  /* 0x00003fc014147892 */ /* 0x000fe4000f8ec0ff */
[----:B------:R-:W-:Y:S02]  /*1ea0*/  ULOP3.LUT UR21, UR21, 0x3fc0, URZ, 0xc0, !UPT ;  /* 0x00003fc015157892 */ /* 0x000fe4000f8ec0ff */
[----:B------:R-:W-:Y:S02]  /*1eb0*/  ULOP3.LUT UR24, UR24, 0x3fc0, URZ, 0xc0, !UPT ;  /* 0x00003fc018187892 */ /* 0x000fe4000f8ec0ff */
[----:B------:R-:W-:-:S02]  /*1ec0*/  ULOP3.LUT UR51, UR30, UR38, URZ, 0xfc, !UPT ;  /* 0x000000261e337292 */ /* 0x000fc4000f8efcff */
[----:B------:R-:W-:Y:S02]  /*1ed0*/  ULOP3.LUT UR45, UR25, UR38, URZ, 0xfc, !UPT ;  /* 0x00000026192d7292 */ /* 0x000fe4000f8efcff */
[----:B------:R-:W-:Y:S02]  /*1ee0*/  ULOP3.LUT UR41, UR17, UR38, URZ, 0xfc, !UPT ;  /* 0x0000002611297292 */ /* 0x000fe4000f8efcff */
[----:B------:R-:W-:Y:S02]  /*1ef0*/  ULOP3.LUT UR39, UR13, UR38, URZ, 0xfc, !UPT ;  /* 0x000000260d277292 */ /* 0x000fe4000f8efcff */
[----:B------:R-:W-:Y:S02]  /*1f00*/  UIADD3 UR27, UPT, UPT, UR12, 0x40, URZ ;  /* 0x000000400c1b7890 */ /* 0x000fe4000fffe0ff */
[----:B------:R-:W-:Y:S02]  /*1f10*/  ULOP3.LUT UR29, UR29, 0xffff, URZ, 0xc0, !UPT ;  /* 0x0000ffff1d1d7892 */ /* 0x000fe4000f8ec0ff */
[----:B------:R-:W-:-:S02]  /*1f20*/  ULOP3.LUT UR19, UR19, 0x10000, URZ, 0xfc, !UPT ;  /* 0x0001000013137892 */ /* 0x000fc4000f8efcff */
[----:B------:R-:W-:Y:S02]  /*1f30*/  ULOP3.LUT UR20, UR20, 0x10000, URZ, 0xfc, !UPT ;  /* 0x0001000014147892 */ /* 0x000fe4000f8efcff */
[----:B------:R-:W-:Y:S02]  /*1f40*/  ULOP3.LUT UR21, UR21, 0x10000, URZ, 0xfc, !UPT ;  /* 0x0001000015157892 */ /* 0x000fe4000f8efcff */
[----:B------:R-:W-:Y:S01]  /*1f50*/  ULOP3.LUT UR24, UR24, 0x10000, URZ, 0xfc, !UPT ;  /* 0x0001000018187892 */ /* 0x000fe2000f8efcff */
[----:B------:R-:W-:Y:S01]  /*1f60*/  UMOV UR35, 0x1 ;  /* 0x0000000100237882 */ /* 0x000fe20000000000 */
[----:B------:R-:W-:Y:S01]  /*1f70*/  UMOV UR34, URZ ;  /* 0x000000ff00227c82 */ /* 0x000fe20008000000 */
[----:B------:R-:W-:Y:S01]  /*1f80*/  UMOV UR33, URZ ;  /* 0x000000ff00217c82 */ /* 0x000fe20008000000 */
[----:B------:R-:W-:Y:S01]  /*1f90*/  UMOV UR50, URZ ;  /* 0x000000ff00327c82 */ /* 0x000fe20008000000 */
[----:B------:R-:W-:Y:S01]  /*1fa0*/  UMOV UR44, URZ ;  /* 0x000000ff002c7c82 */ /* 0x000fe20008000000 */
[----:B------:R-:W-:Y:S01]  /*1fb0*/  UMOV UR40, URZ ;  /* 0x000000ff00287c82 */ /* 0x000fe20008000000 */
[----:B------:R-:W-:-:S05]  /*1fc0*/  UMOV UR38, URZ ;  /* 0x000000ff00267c82 */ /* 0x000fca0008000000 */
.L_x_42:
[----:B------:R-:W-:Y:S02]  /*1fd0*/  USHF.L.U32 UR16, UR34, 0x1f, URZ ;  /* 0x0000001f22107899 */ /* 0x000fe400080006ff */
[----:B------:R-:W-:Y:S02]  /*1fe0*/  ULEA UR17, UR33, UR12, 0x3 ;  /* 0x0000000c21117291 */ /* 0x000fe4000f8e18ff */
[----:B------:R-:W-:Y:S02]  /*1ff0*/  USHF.L.U32 UR13, UR35, 0x1f, URZ ;  /* 0x0000001f230d7899 */ /* 0x000fe400080006ff */
[----:B----4-:R-:W-:Y:S01]  /*2000*/  MOV R3, UR16 ;  /* 0x0000001000037c02 */ /* 0x010fe20008000f00 */
[----:B------:R-:W-:Y:S02]  /*2010*/  ULOP3.LUT UR35, UR35, 0x1, URZ, 0x3c, !UPT ;  /* 0x0000000123237892 */ /* 0x000fe4000f8e3cff */
[----:B------:R-:W-:Y:S01]  /*2020*/  UPLOP3.LUT UP2, UPT, UPT, UPT, UPT, 0x40, 0x4 ;  /* 0x000000000004789c */ /* 0x000fe20003f4e870 */
[----:B------:R-:W-:Y:S01]  /*2030*/  MOV R0, UR13 ;  /* 0x0000000d00007c02 */ /* 0x000fe20008000f00 */
[----:B------:R2:W4:Y:S01]  /*2040*/  SYNCS.PHASECHK.TRANS64.TRYWAIT P1, [UR17], R3 ;  /* 0x00000003ff0075a7 */ /* 0x0005220008021111 */
[----:B------:R-:W-:-:S02]  /*2050*/  UIMAD UR17, UR35, 0xd0, UR36 ;  /* 0x000000d0231178a4 */ /* 0x000fc4000f8e0224 */
[----:B------:R-:W5:Y:S02]  /*2060*/  SYNCS.PHASECHK.TRANS64.TRYWAIT P0, [UR12+0x48], R0 ;  /* 0x00004800ff0075a7 */ /* 0x000f64000800110c */
[----:B--2-45:R-:W-:Y:S08]  /*2070*/  @P0 BRA `(.L_x_36) ;  /* 0x0000000000080947 */ /* 0x034ff00003800000 */
[----:B------:R-:W2:Y:S02]  /*2080*/  SYNCS.PHASECHK.TRANS64.TRYWAIT P0, [UR12+0x48], R0 ;  /* 0x00004800ff0075a7 */ /* 0x000ea4000800110c */
[----:B--2---:R-:W-:Y:S05]  /*2090*/  @!P0 BRA `(.L_x_37) ;  /* 0x00000030007c8947 */ /* 0x004fea0003800000 */
.L_x_36:
[----:B------:R-:W-:-:S05]  /*20a0*/  UMOV UR31, URZ ;  /* 0x000000ff001f7c82 */ /* 0x000fca0008000000 */
.L_x_40:
[----:B------:R-:W-:Y:S02]  /*20b0*/  UIADD3 UR25, UPT, UPT, UR33, 0x1, URZ ;  /* 0x0000000121197890 */ /* 0x000fe4000fffe0ff */
[----:B------:R-:W-:Y:S02]  /*20c0*/  UISETP.GT.U32.AND UP0, UPT, UR31, 0x1e, UPT ;  /* 0x0000001e1f00788c */ /* 0x000fe4000bf04070 */
[----:B----4-:R-:W-:Y:S02]  /*20d0*/  ULEA UR58, UR33, UR19, 0x6 ;  /* 0x00000013213a7291 */ /* 0x010fe4000f8e30ff */
[----:B------:R-:W-:Y:S02]  /*20e0*/  ULEA UR54, UR33, UR24, 0xb ;  /* 0x0000001821367291 */ /* 0x000fe4000f8e58ff */
[----:B------:R-:W-:Y:S01]  /*20f0*/  ULEA UR52, UR33, UR21, 0xa ;  /* 0x0000001521347291 */ /* 0x000fe2000f8e50ff */
[----:B------:R-:W-:Y:S01]  /*2100*/  PLOP3.LUT P0, PT, PT, PT, UP0, 0x80, 0x8 ;  /* 0x000000000008781c */ /* 0x000fe20003f0f008 */
[----:B------:R-:W-:Y:S02]  /*2110*/  ULEA UR13, UR33, UR12, 0x3 ;  /* 0x0000000c210d7291 */ /* 0x000fe4000f8e18ff */
[----:B------:R-:W-:Y:S02]  /*2120*/  UISETP.NE.AND UP1, UPT, UR25, 0x4, UPT ;  /* 0x000000041900788c */ /* 0x000fe4000bf25270 */
[----:B------:R-:W-:Y:S02]  /*2130*/  ULEA UR60, UR33, UR20, 0x5 ;  /* 0x00000014213c7291 */ /* 0x000fe4000f8e28ff */
[----:B------:R-:W-:Y:S02]  /*2140*/  UIADD3 UR56, UPT, UPT, UR58, 0x20, URZ ;  /* 0x000000203a387890 */ /* 0x000fe4000fffe0ff */
[----:B------:R-:W-:Y:S02]  /*2150*/  UIADD3 UR48, UPT, UPT, UR54, 0x2, URZ ;  /* 0x0000000236307890 */ /* 0x000fe4000fffe0ff */
[----:B------:R-:W-:Y:S02]  /*2160*/  UIADD3 UR46, UPT, UPT, UR52, 0x2, URZ ;  /* 0x00000002342e7890 */ /* 0x000fe4000fffe0ff */
[----:B------:R-:W-:Y:S02]  /*2170*/  UIADD3 UR42, UPT, UPT, UR54, 0x4, URZ ;  /* 0x00000004362a7890 */ /* 0x000fe4000fffe0ff */
[----:B------:R-:W-:Y:S02]  /*2180*/  UIADD3 UR32, UPT, UPT, UR52, 0x4, URZ ;  /* 0x0000000434207890 */ /* 0x000fe4000fffe0ff */
[----:B------:R-:W-:Y:S02]  /*2190*/  UIADD3 UR16, UPT, UPT, UR54, 0x6, URZ ;  /* 0x0000000636107890 */ /* 0x000fe4000fffe0ff */
[----:B------:R-:W-:Y:S02]  /*21a0*/  UIADD3 UR18, UPT, UPT, UR52, 0x6, URZ ;  /* 0x0000000634127890 */ /* 0x000fe4000fffe0ff */
[----:B------:R-:W-:Y:S02]  /*21b0*/  UIADD3 UR30, UPT, UPT, UR13, 0x20, URZ ;  /* 0x000000200d1e7890 */ /* 0x000fe4000fffe0ff */
[----:B------:R-:W-:Y:S02]  /*21c0*/  USEL UR28, URZ, 0x1, UP1 ;  /* 0x00000001ff1c7887 */ /* 0x000fe40008800000 */
[----:B------:R-:W-:Y:S01]  /*21d0*/  USEL UR33, UR25, URZ, UP1 ;  /* 0x000000ff19217287 */ /* 0x000fe20008800000 */
[----:B------:R-:W-:Y:S01]  /*21e0*/  UMOV UR61, 0x4008 ;  /* 0x00004008003d7882 */ /* 0x000fe20000000000 */
[----:B------:R-:W-:Y:S01]  /*21f0*/  UMOV UR59, 0x4008 ;  /* 0x00004008003b7882 */ /* 0x000fe20000000000 */
[----:B------:R-:W-:Y:S01]  /*2200*/  UMOV UR55, 0x40004040 ;  /* 0x4000404000377882 */ /* 0x000fe20000000000 */
[----:B------:R-:W-:Y:S01]  /*2210*/  UMOV UR53, 0x40004040 ;  /* 0x4000404000357882 */ /* 0x000fe20000000000 */
[----:B------:R-:W-:Y:S01]  /*2220*/  UMOV UR57, 0x4008 ;  /* 0x0000400800397882 */ /* 0x000fe20000000000 */
[----:B------:R-:W-:Y:S01]  /*2230*/  UMOV UR49, 0x40004040 ;  /* 0x4000404000317882 */ /* 0x000fe20000000000 */
[----:B------:R-:W-:Y:S01]  /*2240*/  UMOV UR47, 0x40004040 ;  /* 0x40004040002f7882 */ /* 0x000fe20000000000 */
[----:B------:R-:W-:Y:S01]  /*2250*/  UMOV UR43, 0x40004040 ;  /* 0x40004040002b7882 */ /* 0x000fe20000000000 */
[----:B--2---:R-:W-:Y:S05]  /*2260*/  @P1 BRA `(.L_x_38) ;  /* 0x0000000000101947 */ /* 0x004fea0003800000 */
[----:B------:R-:W-:Y:S06]  /*2270*/  USHF.L.U32 UR25, UR34, 0x1f, URZ ;  /* 0x0000001f22197899 */ /* 0x000fec00080006ff */
[----:B--2---:R-:W-:Y:S04]  /*2280*/  MOV R0, UR25 ;  /* 0x0000001900007c02 */ /* 0x004fe80008000f00 */
[----:B------:R-:W2:Y:S02]  /*2290*/  SYNCS.PHASECHK.TRANS64.TRYWAIT P1, [UR13], R0 ;  /* 0x00000000ff0075a7 */ /* 0x000ea4000802110d */
[----:B--2---:R-:W-:Y:S05]  /*22a0*/  @!P1 BRA `(.L_x_39) ;  /* 0x0000003000189947 */ /* 0x004fea0003800000 */
.L_x_38:
[----:B------:R-:W-:Y:S01]  /*22b0*/  ULOP3.LUT UR34, UR34, UR28, URZ, 0x3c, !UPT ;  /* 0x0000001c22227292 */ /* 0x000fe2000f8e3cff */
[----:B------:R-:W-:Y:S01]  /*22c0*/  PLOP3.LUT P1, PT, PT, PT, PT, 0x80, 0x8 ;  /* 0x000000000008781c */ /* 0x000fe20003f2f070 */
[----:B------:R-:W-:Y:S01]  /*22d0*/  UIADD3 UR31, UPT, UPT, UR31, 0x1, URZ ;  /* 0x000000011f1f7890 */ /* 0x000fe2000fffe0ff */
[----:B------:R4:W-:Y:S01]  /*22e0*/  UTCCP.T.S.4x32dp128bit tmem[UR36+0x1d0], gdesc[UR60] ;  /* 0x0001d03c240079e7 */ /* 0x0009e20009100000 */
[----:B------:R-:W-:Y:S01]  /*22f0*/  UMOV UR64, UR16 ;  /* 0x0000001000407c82 */ /* 0x000fe20008000000 */
[----:B------:R-:W-:Y:S01]  /*2300*/  @!UP0 USHF.L.U32 UR13, UR34, 0x1f, URZ ;  /* 0x0000001f220d8899 */ /* 0x000fe200080006ff */
[----:B------:R4:W-:Y:S01]  /*2310*/  UTCCP.T.S.4x32dp128bit tmem[UR36+0x1e0], gdesc[UR58] ;  /* 0x0001e03a240079e7 */ /* 0x0009e20009100000 */
[----:B------:R-:W-:Y:S01]  /*2320*/  @!UP0 ULEA UR16, UR33, UR12, 0x3 ;  /* 0x0000000c21108291 */ /* 0x000fe2000f8e18ff */
[----:B------:R4:W-:Y:S01]  /*2330*/  UTCCP.T.S.4x32dp128bit tmem[UR36+0x1e4], gdesc[UR56] ;  /* 0x0001e438240079e7 */ /* 0x0009e20009100000 */
[----:B------:R4:W-:Y:S01]  /*2340*/  UTCQMMA gdesc[UR52], gdesc[UR54], tmem[UR17], tmem[UR50], idesc[UR51], tmem[UR10], UP2 ;  /* 0x000a323634007dea */ /* 0x0009e20009000311 */
[----:B------:R-:W-:Y:S01]  /*2350*/  UMOV UR62, UR32 ;  /* 0x00000020003e7c82 */ /* 0x000fe20008000000 */
[----:B------:R-:W-:Y:S01]  /*2360*/  UMOV UR63, 0x40004040 ;  /* 0x40004040003f7882 */ /* 0x000fe20000000000 */
[----:B--2---:R-:W-:Y:S01]  /*2370*/  MOV R0, UR13 ;  /* 0x0000000d00007c02 */ /* 0x004fe20008000f00 */
[----:B------:R4:W-:Y:S01]  /*2380*/  UTCQMMA gdesc[UR46], gdesc[UR48], tmem[UR17], tmem[UR44], idesc[UR45], tmem[UR8], UPT ;  /* 0x00082c302e007dea */ /* 0x0009e2000b800311 */
[----:B------:R-:W-:Y:S01]  /*2390*/  UMOV UR65, 0x40004040 ;  /* 0x4000404000417882 */ /* 0x000fe20000000000 */
[----:B------:R-:W-:Y:S01]  /*23a0*/  UMOV UR66, UR18 ;  /* 0x0000001200427c82 */ /* 0x000fe20008000000 */
[----:B------:R-:W-:Y:S01]  /*23b0*/  UMOV UR67, 0x40004040 ;  /* 0x4000404000437882 */ /* 0x000fe20000000000 */
[----:B------:R4:W-:Y:S01]  /*23c0*/  UTCQMMA gdesc[UR62], gdesc[UR42], tmem[UR17], tmem[UR40], idesc[UR41], tmem[UR6], UPT ;  /* 0x0006282a3e007dea */ /* 0x0009e2000b800311 */
[----:B------:R4:W-:Y:S01]  /*23d0*/  UTCQMMA gdesc[UR66], gdesc[UR64], tmem[UR17], tmem[UR38], idesc[UR39], tmem[UR4], UPT ;  /* 0x0004264042007dea */ /* 0x0009e2000b800311 */
[----:B------:R4:W-:Y:S01]  /*23e0*/  UTCBAR.MULTICAST [UR30], URZ, UR29 ;  /* 0x000000ff1e0073e9 */ /* 0x0009e2000800081d */
[----:B------:R4:W2:Y:S01]  /*23f0*/  @!P0 SYNCS.PHASECHK.TRANS64.TRYWAIT P1, [UR16], R0 ;  /* 0x00000000ff0085a7 */ /* 0x0008a20008021110 */
[----:B------:R-:W-:Y:S02]  /*2400*/  UISETP.NE.AND UP0, UPT, UR31, 0x20, UPT ;  /* 0x000000201f00788c */ /* 0x000fe4000bf05270 */
[----:B------:R-:W-:Y:S07]  /*2410*/  UPLOP3.LUT UP2, UPT, UPT, UPT, UPT, 0x80, 0x8 ;  /* 0x000000000008789c */ /* 0x000fee0003f4f070 */
[----:B------:R-:W-:Y:S05]  /*2420*/  BRA.U UP0, `(.L_x_40) ;  /* 0xfffffffd00207547 */ /* 0x000fea000b83ffff */
[----:B------:R-:W-:Y:S01]  /*2430*/  USHF.L.U32 UR13, UR35, 0x1f, URZ ;  /* 0x0000001f230d7899 */ /* 0x000fe200080006ff */
[----:B------:R-:W-:Y:S01]  /*2440*/  LEA R3, R6, UR12, 0x3 ;  /* 0x0000000c06037c11 */ /* 0x000fe2000f8e18ff */
[----:B------:R4:W-:Y:S01]  /*2450*/  UTCBAR.MULTICAST [UR27], URZ, UR26 ;  /* 0x000000ff1b0073e9 */ /* 0x0009e2000800081a */
[----:B------:R-:W-:-:S03]  /*2460*/  SHF.L.U32 R4, R5, 0x1f, RZ ;  /* 0x0000001f05047819 */ /* 0x000fc600000006ff */
[----:B----4-:R-:W-:-:S04]  /*2470*/  IMAD.U32 R0, RZ, RZ, UR13 ;  /* 0x0000000dff007e24 */ /* 0x010fc8000f8e00ff */
[----:B------:R4:W-:Y:S01]  /*2480*/  SYNCS.PHASECHK.TRANS64.TRYWAIT PT, [UR12+0x48], R0 ;  /* 0x00004800ff0075a7 */ /* 0x0009e200080e110c */
[----:B------:R-:W5:Y:S02]  /*2490*/  SYNCS.PHASECHK.TRANS64.TRYWAIT P0, [R3+URZ+0x50], R4 ;  /* 0x00005004030075a7 */ /* 0x000f6400080011ff */
[----:B----45:R-:W-:Y:S05]  /*24a0*/  @!P0 BRA `(.L_x_41) ;  /* 0x0000002c00b88947 */ /* 0x030fea0003800000 */
.L_x_86:
[C---:B------:R-:W-:Y:S01]  /*24b0*/  LEA R0, R6.reuse, UR12, 0x4 ;  /* 0x0000000c06007c11 */ /* 0x040fe2000f8e20ff */
[----:B------:R-:W-:-:S05]  /*24c0*/  VIADD R6, R6, 0x1 ;  /* 0x0000000106067836 */ /* 0x000fca0000000000 */
[----:B------:R-:W5:Y:S01]  /*24d0*/  LDS R0, [R0+0x36c1c] ;  /* 0x036c1c0000007984 */ /* 0x000f620000000800 */
[C---:B--2---:R-:W-:Y:S01]  /*24e0*/  ISETP.NE.AND P1, PT, R6.reuse, 0x2, PT ;  /* 0x000000020600780c */ /* 0x044fe20003f25270 */
[----:B------:R2:W-:Y:S06]  /*24f0*/  MEMBAR.ALL.CTA ;  /* 0x0000000000007992 */ /* 0x0005ec0000008000 */
[----:B--2---:R-:W2:Y:S01]  /*2500*/  FENCE.VIEW.ASYNC.S ;  /* 0x00000000000073c6 */ /* 0x004ea20000000000 */
[----:B------:R-:W-:Y:S02]  /*2510*/  SEL R4, RZ, 0x1, P1 ;  /* 0x00000001ff047807 */ /* 0x000fe40000800000 */
[----:B------:R-:W-:-:S02]  /*2520*/  SEL R6, R6, RZ, P1 ;  /* 0x000000ff06067207 */ /* 0x000fc40000800000 */
[----:B------:R-:W-:Y:S01]  /*2530*/  LOP3.LUT R5, R5, R4, RZ, 0x3c, !PT ;  /* 0x0000000405057212 */ /* 0x000fe200078e3cff */
[----:B--2---:R2:W-:Y:S01]  /*2540*/  SYNCS.ARRIVE.TRANS64.ART0 RZ, [R3+URZ+0x60], R2 ;  /* 0x0000600203ff79a7 */ /* 0x0045e200085000ff */
[----:B-----5:R-:W-:-:S13]  /*2550*/  ISETP.NE.AND P0, PT, R0, 0x1, PT ;  /* 0x000000010000780c */ /* 0x020fda0003f05270 */
[----:B--2---:R-:W-:Y:S05]  /*2560*/  @!P0 BRA `(.L_x_42) ;  /* 0xfffffff800988947 */ /* 0x004fea000383ffff */
.L_x_35:
[----:B------:R-:W-:-:S09]  /*2570*/  UISETP.NE.AND UP0, UPT, UR15, URZ, UPT ;  /* 0x000000ff0f00728c */ /* 0x000fd2000bf05270 */
[----:B------:R-:W-:Y:S05]  /*2580*/  BRA.U UP0, `(.L_x_33) ;  /* 0x0000000100107547 */ /* 0x000fea000b800000 */
[----:B------:R-:W-:-:S06]  /*2590*/  USHF.L.U32 UR35, UR35, 0x1f, URZ ;  /* 0x0000001f23237899 */ /* 0x000fcc00080006ff */
[----:B------:R-:W-:-:S04]  /*25a0*/  MOV R0, UR35 ;  /* 0x0000002300007c02 */ /* 0x000fc80008000f00 */
[----:B------:R-:W2:Y:S02]  /*25b0*/  SYNCS.PHASECHK.TRANS64.TRYWAIT P0, [UR12+0x48], R0 ;  /* 0x00004800ff0075a7 */ /* 0x000ea4000800110c */
[----:B--2---:R-:W-:Y:S05]  /*25c0*/  @!P0 BRA `(.L_x_43) ;  /* 0x0000002c008c8947 */ /* 0x004fea0003800000 */
.L_x_33:
[----:B------:R-:W-:-:S13]  /*25d0*/  ISETP.GT.AND P0, PT, R83, 0x3, PT ;  /* 0x000000035300780c */ /* 0x000fda0003f04270 */
[----:B-1----:R-:W-:Y:S05]  /*25e0*/  @P0 EXIT ;  /* 0x000000000000094d */ /* 0x002fea0003800000 */
[----:B------:R-:W-:-:S13]  /*25f0*/  ISETP.NE.AND P0, PT, R83, RZ, PT ;  /* 0x000000ff5300720c */ /* 0x000fda0003f05270 */
[----:B------:R-:W-:Y:S05]  /*2600*/  @P0 BRA `(.L_x_44) ;  /* 0x0000000000b80947 */ /* 0x000fea0003800000 */
[----:B------:R-:W1:Y:S01]  /*2610*/  S2UR UR5, SR_CgaCtaId ;  /* 0x00000000000579c3 */ /* 0x000e620000008800 */
[----:B------:R-:W-:Y:S01]  /*2620*/  NOP ;  /* 0x0000000000007918 */ /* 0x000fe20000000000 */
[----:B------:R-:W-:Y:S02]  /*2630*/  UMOV UR4, 0x40 ;  /* 0x0000004000047882 */ /* 0x000fe40000000000 */
[----:B-1----:R-:W-:-:S09]  /*2640*/  ULEA UR4, UR5, UR4, 0x18 ;  /* 0x0000000405047291 */ /* 0x002fd2000f8ec0ff */
[----:B--2-4-:R-:W1:Y:S01]  /*2650*/  LDS.U8 R0, [UR4] ;  /* 0x00000004ff007984 */ /* 0x014e620008000000 */
[----:B------:R-:W-:Y:S02]  /*2660*/  UMOV UR4, 0x400 ;  /* 0x0000040000047882 */ /* 0x000fe40000000000 */
[----:B------:R-:W-:Y:S01]  /*2670*/  ULEA UR4, UR5, UR4, 0x18 ;  /* 0x0000000405047291 */ /* 0x000fe2000f8ec0ff */
[----:B-1----:R-:W-:-:S13]  /*2680*/  ISETP.NE.AND P0, PT, R0, RZ, PT ;  /* 0x000000ff0000720c */ /* 0x002fda0003f05270 */
[----:B------:R-:W-:Y:S05]  /*2690*/  @P0 BRA `(.L_x_45) ;  /* 0x00000000007c0947 */ /* 0x000fea0003800000 */
[----:B------:R-:W-:-:S13]  /*26a0*/  ELECT P0, URZ, PT ;  /* 0x0000000000ff782f */ /* 0x000fda0003800000 */
[----:B------:R-:W-:Y:S05]  /*26b0*/  @!P0 BRA `(.L_x_46) ;  /* 0x0000000000848947 */ /* 0x000fea0003800000 */
[----:B------:R-:W-:-:S05]  /*26c0*/  UMOV UR6, 0x10 ;  /* 0x0000001000067882 */ /* 0x000fca0000000000 */
[----:B------:R-:W-:Y:S04]  /*26d0*/  DEPBAR.LE SB1, 0x36 ;  /* 0x00009d800000791a */ /* 0x000fe80000000000 */
[----:B------:R-:W1:Y:S02]  /*26e0*/  UTCATOMSWS.FIND_AND_SET.ALIGN UP0, UR6, UR6 ;  /* 0x00000006000675e3 */ /* 0x000e640008000800 */
[----:B-1----:R-:W-:Y:S01]  /*26f0*/  PLOP3.LUT P0, PT, PT, PT, UP0, 0x80, 0x8 ;  /* 0x000000000008781c */ /* 0x002fe20003f0f008 */
[----:B------:R-:W-:-:S03]  /*2700*/  IMAD.U32 R3, RZ, RZ, UR6 ;  /* 0x00000006ff037e24 */ /* 0x000fc6000f8e00ff */
[----:B------:R-:W-:-:S04]  /*2710*/  SEL R0, RZ, 0xffffffff, !P0 ;  /* 0xffffffffff007807 */ /* 0x000fc80004000000 */
[----:B------:R-:W-:-:S13]  /*2720*/  ISETP.NE.AND P0, PT, R0, RZ, PT ;  /* 0x000000ff0000720c */ /* 0x000fda0003f05270 */
[----:B------:R-:W-:Y:S05]  /*2730*/  @P0 BRA `(.L_x_47) ;  /* 0x0000000000240947 */ /* 0x000fea0003800000 */
.L_x_48:
[----:B------:R-:W-:Y:S05]  /*2740*/  NANOSLEEP 0x64 ;  /* 0x000000640000795d */ /* 0x000fea0003800000 */
[----:B------:R-:W-:-:S05]  /*2750*/  UMOV UR6, 0x10 ;  /* 0x0000001000067882 */ /* 0x000fca0000000000 */
[----:B------:R-:W-:Y:S04]  /*2760*/  DEPBAR.LE SB1, 0x36 ;  /* 0x00009d800000791a */ /* 0x000fe80000000000 */
[----:B------:R-:W1:Y:S02]  /*2770*/  UTCATOMSWS.FIND_AND_SET.ALIGN UP0, UR6, UR6 ;  /* 0x00000006000675e3 */ /* 0x000e640008000800 */
[----:B-1----:R-:W-:Y:S01]  /*2780*/  PLOP3.LUT P0, PT, PT, PT, UP0, 0x80, 0x8 ;  /* 0x000000000008781c */ /* 0x002fe20003f0f008 */
[----:B------:R-:W-:-:S03]  /*2790*/  IMAD.U32 R3, RZ, RZ, UR6 ;  /* 0x00000006ff037e24 */ /* 0x000fc6000f8e00ff */
[----:B------:R-:W-:-:S04]  /*27a0*/  SEL R0, RZ, 0xffffffff, !P0 ;  /* 0xffffffffff007807 */ /* 0x000fc80004000000 */
[----:B------:R-:W-:-:S13]  /*27b0*/  ISETP.NE.AND P0, PT, R0, RZ, PT ;  /* 0x000000ff0000720c */ /* 0x000fda0003f05270 */
[----:B------:R-:W-:Y:S05]  /*27c0*/  @!P0 BRA `(.L_x_48) ;  /* 0xfffffffc00dc8947 */ /* 0x000fea000383ffff */
.L_x_47:
[C---:B------:R-:W-:Y:S01]  /*27d0*/  R2UR UR7, R3.reuse ;  /* 0x00000000030772ca */ /* 0x040fe200000e0000 */
[----:B------:R-:W-:Y:S01]  /*27e0*/  IMAD.MOV.U32 R0, RZ, RZ, 0xffff ;  /* 0x0000ffffff007424 */ /* 0x000fe200078e00ff */
[----:B------:R-:W-:Y:S02]  /*27f0*/  UMOV UR6, 0x50 ;  /* 0x0000005000067882 */ /* 0x000fe40000000000 */
[----:B------:R-:W-:Y:S02]  /*2800*/  ULEA UR6, UR5, UR6, 0x18 ;  /* 0x0000000605067291 */ /* 0x000fe4000f8ec0ff */
[----:B------:R-:W-:Y:S01]  /*2810*/  SHF.L.U32 R0, R0, R3, RZ ;  /* 0x0000000300007219 */ /* 0x000fe200000006ff */
[----:B------:R-:W-:-:S06]  /*2820*/  IMAD.SHL.U32 R3, R3, 0x20, RZ ;  /* 0x0000002003037824 */ /* 0x000fcc00078e00ff */
[----:B------:R-:W-:-:S04]  /*2830*/  UIADD3 UR7, UPT, UPT, UR7, 0x10, URZ ;  /* 0x0000001007077890 */ /* 0x000fc8000fffe0ff */
[----:B------:R-:W-:-:S06]  /*2840*/  USHF.L.U32 UR7, UR14, UR7, URZ ;  /* 0x000000070e077299 */ /* 0x000fcc00080006ff */
[----:B------:R-:W-:-:S05]  /*2850*/  LOP3.LUT R0, R0, UR7, RZ, 0xfc, !PT ;  /* 0x0000000700007c12 */ /* 0x000fca000f8efcff */
[----:B------:R1:W-:Y:S04]  /*2860*/  ATOMS.OR RZ, [UR6], R0 ;  /* 0x00000000ffff798c */ /* 0x0003e8000b000006 */
[----:B------:R1:W-:Y:S01]  /*2870*/  STS [UR4+0x78], R3 ;  /* 0x00007803ff007988 */ /* 0x0003e20008000804 */
[----:B------:R-:W-:Y:S05]  /*2880*/  BRA `(.L_x_46) ;  /* 0x0000000000107947 */ /* 0x000fea0003800000 */
.L_x_45:
[----:B------:R-:W-:Y:S02]  /*2890*/  MOV R0, 0xffffffff ;  /* 0xffffffff00007802 */ /* 0x000fe40000000f00 */
[----:B------:R-:W-:-:S03]  /*28a0*/  MOV R2, 0x28d0 ;  /* 0x000028d000027802 */ /* 0x000fc60000000f00 */
[----:B------:R1:W-:Y:S04]  /*28b0*/  STS [UR4+0x78], R0 ;  /* 0x00007800ff007988 */ /* 0x0003e80008000804 */
[----:B-1-3--:R-:W-:Y:S05]  /*28c0*/  CALL.REL.NOINC `($__internal_1_$__cuda_sm10x_tcgen05_guardrail_trap_phase_invalid_during_alloc) ;  /* 0x0000002c003c7944 */ /* 0x00afea0003c00000 */
.L_x_46:
[----:B------:R-:W-:Y:S05]  /*28d0*/  WARPSYNC.ALL ;  /* 0x0000000000007948 */ /* 0x000fea0003800000 */
[----:B------:R-:W-:Y:S01]  /*28e0*/  NOP ;  /* 0x0000000000007918 */ /* 0x000fe20000000000 */
.L_x_44:
[----:B------:R-:W5:Y:S08]  /*28f0*/  S2UR UR4, SR_CgaCtaId ;  /* 0x00000000000479c3 */ /* 0x000f700000008800 */
[----:B------:R-:W-:Y:S06]  /*2900*/  BAR.SYNC.DEFER_BLOCKING 0x3, 0xa0 ;  /* 0x00c2800000007b1d */ /* 0x000fec0000010000 */
[----:B------:R-:W-:-:S02]  /*2910*/  UMOV UR5, 0x400 ;  /* 0x0000040000057882 */ /* 0x000fc40000000000 */
[----:B-----5:R-:W-:-:S06]  /*2920*/  ULEA UR4, UR4, UR5, 0x18 ;  /* 0x0000000504047291 */ /* 0x020fcc000f8ec0ff */
[----:B-12-4-:R-:W-:-:S05]  /*2930*/  MOV R3, UR4 ;  /* 0x0000000400037c02 */ /* 0x016fca0008000f00 */
[----:B------:R1:W2:Y:S01]  /*2940*/  LDS R82, [R3+0x78] ;  /* 0x0000780003527984 */ /* 0x0002a20000000800 */
[----:B------:R-:W4:Y:S02]  /*2950*/  SYNCS.PHASECHK.TRANS64.TRYWAIT P0, [R3+URZ+0x50], RZ ;  /* 0x000050ff030075a7 */ /* 0x000f2400080011ff */
[----:B-12-4-:R-:W-:Y:S05]  /*2960*/  @!P0 BRA `(.L_x_49) ;  /* 0x0000002800c48947 */ /* 0x016fea0003800000 */
.L_x_88:
[----:B------:R-:W2:Y:S01]  /*2970*/  LDS.128 R60, [R3+0x36c10] ;  /* 0x036c1000033c7984 */ /* 0x000ea20000000c00 */
[----:B------:R-:W-:Y:S01]  /*2980*/  HFMA2 R0, -RZ, RZ, 0, 5.9604644775390625e-08 ;  /* 0x00000001ff007431 */ /* 0x000fe200000001ff */
[----:B------:R4:W-:Y:S06]  /*2990*/  MEMBAR.ALL.CTA ;  /* 0x0000000000007992 */ /* 0x0009ec0000008000 */
[----:B----4-:R-:W4:Y:S02]  /*29a0*/  FENCE.VIEW.ASYNC.S ;  /* 0x00000000000073c6 */ /* 0x010f240000000000 */
[----:B----4-:R4:W-:Y:S01]  /*29b0*/  SYNCS.ARRIVE.TRANS64.ART0 RZ, [R3+URZ+0x60], R0 ;  /* 0x0000600003ff79a7 */ /* 0x0109e200085000ff */
[----:B--2---:R-:W-:-:S13]  /*29c0*/  ISETP.NE.AND P0, PT, R63, 0x1, PT ;  /* 0x000000013f00780c */ /* 0x004fda0003f05270 */
[----:B----4-:R-:W-:Y:S05]  /*29d0*/  @P0 BRA `(.L_x_50) ;  /* 0x0000002000880947 */ /* 0x010fea0003800000 */
[C---:B------:R-:W-:Y:S01]  /*29e0*/  IMAD.SHL.U32 R4, R66.reuse, 0x20, RZ ;  /* 0x0000002042047824 */ /* 0x040fe200078e00ff */
[----:B------:R-:W-:Y:S01]  /*29f0*/  SHF.R.U32.HI R5, RZ, 0x5, R66 ;  /* 0x00000005ff057819 */ /* 0x000fe20000011642 */
[----:B------:R-:W-:Y:S01]  /*2a00*/  IMAD.SHL.U32 R2, R66, 0x80, RZ ;  /* 0x0000008042027824 */ /* 0x000fe200078e00ff */
[----:B------:R-:W2:Y:S01]  /*2a10*/  S2UR UR8, SR_CgaCtaId ;  /* 0x00000000000879c3 */ /* 0x000ea20000008800 */
[----:B------:R-:W4:Y:S01]  /*2a20*/  S2R R64, SR_LANEID ;  /* 0x0000000000407919 */ /* 0x000f220000000000 */
[----:B------:R-:W-:Y:S01]  /*2a30*/  LOP3.LUT R4, R4, 0x3e0, RZ, 0xc0, !PT ;  /* 0x000003e004047812 */ /* 0x000fe200078ec0ff */
[----:B------:R-:W-:Y:S01]  /*2a40*/  IMAD R81, R83, 0x4, R3 ;  /* 0x0000000453517824 */ /* 0x000fe200078e0203 */
[----:B------:R-:W-:Y:S01]  /*2a50*/  LOP3.LUT R2, R2, 0xf80, RZ, 0xc0, !PT ;  /* 0x00000f8002027812 */ /* 0x000fe200078ec0ff */
[----:B------:R-:W-:Y:S01]  /*2a60*/  IMAD.MOV.U32 R70, RZ, RZ, 0x1 ;  /* 0x00000001ff467424 */ /* 0x000fe200078e00ff */
[----:B------:R-:W-:Y:S01]  /*2a70*/  UMOV UR9, 0x400 ;  /* 0x0000040000097882 */ /* 0x000fe20000000000 */
[C---:B------:R-:W-:Y:S01]  /*2a80*/  IMAD R4, R5.reuse, 0x400, R4 ;  /* 0x0000040005047824 */ /* 0x040fe200078e0204 */
[----:B------:R-:W1:Y:S01]  /*2a90*/  LDCU.64 UR10, c[0x0][0x348] ;  /* 0x00006900ff0a77ac */ /* 0x000e620008000a00 */
[----:B------:R-:W-:-:S02]  /*2aa0*/  IMAD R2, R5, 0x1000, R2 ;  /* 0x0000100005027824 */ /* 0x000fc400078e0202 */
[C---:B------:R-:W-:Y:S02]  /*2ab0*/  IMAD.IADD R4, R3.reuse, 0x1, R4 ;  /* 0x0000000103047824 */ /* 0x040fe400078e0204 */
[----:B------:R-:W-:Y:S02]  /*2ac0*/  IMAD.IADD R2, R3, 0x1, R2 ;  /* 0x0000000103027824 */ /* 0x000fe400078e0202 */
[C---:B------:R-:W-:Y:S02]  /*2ad0*/  VIADD R9, R4.reuse, 0x4410 ;  /* 0x0000441004097836 */ /* 0x040fe40000000000 */
[----:B------:R-:W-:Y:S02]  /*2ae0*/  VIADD R4, R4, 0x4400 ;  /* 0x0000440004047836 */ /* 0x000fe40000000000 */
[C---:B------:R-:W-:Y:S01]  /*2af0*/  VIADD R7, R2.reuse, 0x430 ;  /* 0x0000043002077836 */ /* 0x040fe20000000000 */
[----:B------:R-:W-:Y:S01]  /*2b00*/  SHF.R.U32.HI R80, RZ, 0x3, R9 ;  /* 0x00000003ff507819 */ /* 0x000fe20000011609 */
[----:B------:R-:W-:Y:S01]  /*2b10*/  VIADD R6, R2, 0x420 ;  /* 0x0000042002067836 */ /* 0x000fe20000000000 */
[----:B------:R-:W-:Y:S01]  /*2b20*/  SHF.R.U32.HI R79, RZ, 0x3, R4 ;  /* 0x00000003ff4f7819 */ /* 0x000fe20000011604 */
[----:B------:R-:W-:Y:S01]  /*2b30*/  IMAD.MOV.U32 R68, RZ, RZ, RZ ;  /* 0x000000ffff447224 */ /* 0x000fe200078e00ff */
[----:B------:R-:W-:Y:S01]  /*2b40*/  SHF.R.U32.HI R78, RZ, 0x3, R7 ;  /* 0x00000003ff4e7819 */ /* 0x000fe20000011607 */
[----:B------:R-:W-:Y:S01]  /*2b50*/  IMAD.MOV.U32 R67, RZ, RZ, RZ ;  /* 0x000000ffff437224 */ /* 0x000fe200078e00ff */
[----:B------:R-:W-:Y:S01]  /*2b60*/  LOP3.LUT R79, R4, 0x10, R79, 0x78, !PT ;  /* 0x00000010044f7812 */ /* 0x000fe200078e784f */
[C---:B------:R-:W-:Y:S01]  /*2b70*/  VIADD R4, R2.reuse, 0x400 ;  /* 0x0000040002047836 */ /* 0x040fe20000000000 */
[----:B------:R-:W-:Y:S01]  /*2b80*/  LOP3.LUT R78, R7, 0x70, R78, 0x78, !PT ;  /* 0x00000070074e7812 */ /* 0x000fe200078e784e */
[----:B------:R-:W-:Y:S01]  /*2b90*/  VIADD R7, R2, 0x410 ;  /* 0x0000041002077836 */ /* 0x000fe20000000000 */
[----:B------:R-:W-:Y:S01]  /*2ba0*/  SHF.R.U32.HI R77, RZ, 0x3, R6 ;  /* 0x00000003ff4d7819 */ /* 0x000fe20000011606 */
[----:B------:R-:W-:Y:S01]  /*2bb0*/  IMAD R72, R5, 0x200000, R82 ;  /* 0x0020000005487824 */ /* 0x000fe200078e0252 */
[----:B------:R-:W-:Y:S01]  /*2bc0*/  SHF.R.U32.HI R75, RZ, 0x3, R4 ;  /* 0x00000003ff4b7819 */ /* 0x000fe20000011604 */
[----:B--2---:R-:W-:Y:S01]  /*2bd0*/  ULEA UR7, UR8, UR9, 0x18 ;  /* 0x0000000908077291 */ /* 0x004fe2000f8ec0ff */
[----:B------:R-:W-:-:S02]  /*2be0*/  SHF.R.U32.HI R76, RZ, 0x3, R7 ;  /* 0x00000003ff4c7819 */ /* 0x000fc40000011607 */
[----:B------:R-:W-:Y:S01]  /*2bf0*/  LOP3.LUT R77, R6, 0x70, R77, 0x78, !PT ;  /* 0x00000070064d7812 */ /* 0x000fe200078e784d */
[C---:B------:R-:W-:Y:S01]  /*2c00*/  VIADD R6, R2.reuse, 0x460 ;  /* 0x0000046002067836 */ /* 0x040fe20000000000 */
[----:B------:R-:W-:Y:S01]  /*2c10*/  LOP3.LUT R76, R7, 0x70, R76, 0x78, !PT ;  /* 0x00000070074c7812 */ /* 0x000fe200078e784c */
[----:B------:R-:W-:Y:S01]  /*2c20*/  VIADD R7, R2, 0x470 ;  /* 0x0000047002077836 */ /* 0x000fe20000000000 */
[----:B------:R-:W-:Y:S01]  /*2c30*/  LOP3.LUT R75, R4, 0x70, R75, 0x78, !PT ;  /* 0x00000070044b7812 */ /* 0x000fe200078e784b */
[C---:B------:R-:W-:Y:S01]  /*2c40*/  VIADD R4, R2.reuse, 0x450 ;  /* 0x0000045002047836 */ /* 0x040fe20000000000 */
[----:B------:R-:W-:Y:S01]  /*2c50*/  SHF.R.U32.HI R73, RZ, 0x3, R6 ;  /* 0x00000003ff497819 */ /* 0x000fe20000011606 */
[----:B------:R-:W-:Y:S01]  /*2c60*/  VIADD R2, R2, 0x440 ;  /* 0x0000044002027836 */ /* 0x000fe20000000000 */
[----:B------:R-:W-:Y:S02]  /*2c70*/  SHF.R.U32.HI R74, RZ, 0x3, R7 ;  /* 0x00000003ff4a7819 */ /* 0x000fe40000011607 */
[----:B------:R-:W-:-:S02]  /*2c80*/  SHF.R.U32.HI R71, RZ, 0x3, R4 ;  /* 0x00000003ff477819 */ /* 0x000fc40000011604 */
[----:B------:R-:W-:Y:S02]  /*2c90*/  SHF.R.U32.HI R69, RZ, 0x3, R2 ;  /* 0x00000003ff457819 */ /* 0x000fe40000011602 */
[----:B------:R-:W-:Y:S02]  /*2ca0*/  LOP3.LUT R80, R9, 0x10, R80, 0x78, !PT ;  /* 0x0000001009507812 */ /* 0x000fe400078e7850 */
[----:B------:R-:W-:Y:S02]  /*2cb0*/  LOP3.LUT R74, R7, 0x70, R74, 0x78, !PT ;  /* 0x00000070074a7812 */ /* 0x000fe400078e784a */
[----:B------:R-:W-:Y:S02]  /*2cc0*/  LOP3.LUT R73, R6, 0x70, R73, 0x78, !PT ;  /* 0x0000007006497812 */ /* 0x000fe400078e7849 */
[----:B------:R-:W-:Y:S02]  /*2cd0*/  LOP3.LUT R71, R4, 0x70, R71, 0x78, !PT ;  /* 0x0000007004477812 */ /* 0x000fe400078e7847 */
[----:B-1--4-:R-:W-:-:S07]  /*2ce0*/  LOP3.LUT R69, R2, 0x70, R69, 0x78, !PT ;  /* 0x0000007002457812 */ /* 0x012fce00078e7845 */
.L_x_63:
[----:B----4-:R-:W1:Y:S01]  /*2cf0*/  LDC.64 R8, c[0x0][0x750] ;  /* 0x0001d400ff087b82 */ /* 0x010e620000000a00 */
[----:B------:R-:W-:-:S04]  /*2d00*/  SHF.L.U32 R63, R60, 0x7, RZ ;  /* 0x000000073c3f7819 */ /* 0x000fc800000006ff */
[----:B------:R-:W-:-:S03]  /*2d10*/  IADD3 R7, PT, PT, R63, R66, RZ ;  /* 0x000000423f077210 */ /* 0x000fc60007ffe0ff */
[----:B------:R-:W2:Y:S01]  /*2d20*/  LDC.64 R4, c[0x0][0x758] ;  /* 0x0001d600ff047b82 */ /* 0x000ea20000000a00 */
[----:B-1----:R-:W-:-:S05]  /*2d30*/  IMAD.WIDE R8, R62, 0x4, R8 ;  /* 0x000000043e087825 */ /* 0x002fca00078e0208 */
[----:B------:R1:W5:Y:S01]  /*2d40*/  LDG.E R84, desc[UR22][R8.64] ;  /* 0x0000001608547981 */ /* 0x000362000c1e1900 */
[----:B--2---:R-:W-:Y:S01]  /*2d50*/  IMAD.WIDE R6, R7, 0x4, R4 ;  /* 0x0000000407067825 */ /* 0x004fe200078e0204 */
[----:B------:R-:W-:-:S04]  /*2d60*/  SHF.L.U32 R4, R67, 0x1f, RZ ;  /* 0x0000001f43047819 */ /* 0x000fc800000006ff */
[----:B------:R1:W5:Y:S01]  /*2d70*/  LDG.E R60, desc[UR22][R6.64] ;  /* 0x00000016063c7981 */ /* 0x000362000c1e1900 */
[----:B------:R-:W2:Y:S01]  /*2d80*/  SYNCS.PHASECHK.TRANS64.TRYWAIT P0, [R3+URZ+0x40], R4 ;  /* 0x00004004030075a7 */ /* 0x000ea200080011ff */
[----:B------:R-:W-:Y:S02]  /*2d90*/  ISETP.NE.AND P4, PT, R67, RZ, PT ;  /* 0x000000ff4300720c */ /* 0x000fe40003f85270 */
[----:B------:R-:W-:Y:S01]  /*2da0*/  MOV R65, R62 ;  /* 0x0000003e00417202 */ /* 0x000fe20000000f00 */
[----:B-12---:R-:W-:Y:S10]  /*2db0*/  @!P0 BRA `(.L_x_51) ;  /* 0x0000002400c48947 */ /* 0x006ff40003800000 */
.L_x_90:
[----:B------:R-:W-:Y:S01]  /*2dc0*/  SHF.R.S32.HI R2, RZ, 0x1f, R62 ;  /* 0x0000001fff027819 */ /* 0x000fe2000001143e */
[----:B------:R-:W-:Y:S01]  /*2dd0*/  IMAD R85, R67, 0xd0, R72 ;  /* 0x000000d043557824 */ /* 0x000fe200078e0248 */
[----:B------:R-:W-:Y:S02]  /*2de0*/  CS2R R88, SRZ ;  /* 0x0000000000587805 */ /* 0x000fe4000001ff00 */
[----:B------:R-:W-:-:S07]  /*2df0*/  CS2R R86, SRZ ;  /* 0x0000000000567805 */ /* 0x000fce000001ff00 */
.L_x_58:
[----:B------:R-:W-:Y:S01]  /*2e00*/  IADD3 R62, PT, PT, R88, 0x3, RZ ;  /* 0x00000003583e7810 */ /* 0x000fe20007ffe0ff */
[----:B------:R-:W-:Y:S05]  /*2e10*/  WARPSYNC.ALL ;  /* 0x0000000000007948 */ /* 0x000fea0003800000 */
[----:B------:R-:W-:Y:S01]  /*2e20*/  NOP ;  /* 0x0000000000007918 */ /* 0x000fe20000000000 */
[----:B------:R-:W-:Y:S01]  /*2e30*/  SEL R62, R62, R87, !P4 ;  /* 0x000000573e3e7207 */ /* 0x000fe20006000000 */
[----:B------:R-:W-:Y:S01]  /*2e40*/  BSSY.RECONVERGENT B0, `(.L_x_52) ;  /* 0x000005a000007945 */ /* 0x000fe20003800200 */
[----:B------:R-:W-:Y:S02]  /*2e50*/  ISETP.NE.AND P0, PT, R86, RZ, PT ;  /* 0x000000ff5600720c */ /* 0x000fe40003f05270 */
[----:B------:R-:W-:-:S04]  /*2e60*/  SHF.L.U32 R90, R62, 0x6, RZ ;  /* 0x000000063e5a7819 */ /* 0x000fc800000006ff */
[----:B------:R-:W-:-:S04]  /*2e70*/  IADD3 R4, PT, PT, R85, R90, RZ ;  /* 0x0000005a55047210 */ /* 0x000fc80007ffe0ff */
[----:B------:R-:W-:-:S13]  /*2e80*/  R2UR UR4, R4 ;  /* 0x00000000040472ca */ /* 0x000fda00000e0000 */
[----:B------:R-:W2:Y:S01]  /*2e90*/  LDTM.x32 R28, tmem[UR4+0x20] ;  /* 0x00002004001c79ee */ /* 0x000ea200082c0000 */
[----:B------:R-:W-:Y:S01]  /*2ea0*/  R2UR UR4, R4 ;  /* 0x00000000040472ca */ /* 0x000fe200000e0000 */
[C---:B--2--5:R-:W-:Y:S01]  /*2eb0*/  FMUL R91, R84.reuse, R28 ;  /* 0x0000001c545b7220 */ /* 0x064fe20000400000 */
[C---:B------:R-:W-:Y:S01]  /*2ec0*/  FMUL R92, R84.reuse, R29 ;  /* 0x0000001d545c7220 */ /* 0x040fe20000400000 */
[C---:B------:R-:W-:Y:S01]  /*2ed0*/  FMUL R93, R84.reuse, R30 ;  /* 0x0000001e545d7220 */ /* 0x040fe20000400000 */
[C---:B------:R-:W-:Y:S01]  /*2ee0*/  FMUL R94, R84.reuse, R31 ;  /* 0x0000001f545e7220 */ /* 0x040fe20000400000 */
[C---:B------:R-:W-:Y:S01]  /*2ef0*/  FMUL R95, R84.reuse, R32 ;  /* 0x00000020545f7220 */ /* 0x040fe20000400000 */
[C---:B------:R-:W-:Y:S01]  /*2f00*/  FMUL R96, R84.reuse, R33 ;  /* 0x0000002154607220 */ /* 0x040fe20000400000 */
[C---:B------:R-:W-:Y:S01]  /*2f10*/  FMUL R97, R84.reuse, R34 ;  /* 0x0000002254617220 */ /* 0x040fe20000400000 */
[C---:B------:R-:W-:Y:S01]  /*2f20*/  FMUL R98, R84.reuse, R35 ;  /* 0x0000002354627220 */ /* 0x040fe20000400000 */
[----:B------:R-:W-:-:S04]  /*2f30*/  FMUL R36, R84, R36 ;  /* 0x0000002454247220 */ /* 0x000fc80000400000 */
[----:B-1----:R-:W1:Y:S01]  /*2f40*/  LDTM.x32 R4, tmem[UR4] ;  /* 0x00000004000479ee */ /* 0x002e6200082c0000 */
[C---:B------:R-:W-:Y:S01]  /*2f50*/  FMUL R37, R84.reuse, R37 ;  /* 0x0000002554257220 */ /* 0x040fe20000400000 */
        /* <DEDUP_REMOVED lines=22> */
[C---:B-1----:R-:W-:Y:S01]  /*30c0*/  FMUL R103, R84.reuse, R8 ;  /* 0x0000000854677220 */ /* 0x042fe20000400000 */
        /* <DEDUP_REMOVED lines=30> */
[----:B------:R-:W-:Y:S01]  /*32b0*/  FMUL R35, R84, R35 ;  /* 0x0000002354237220 */ /* 0x000fe20000400000 */
[----:B------:R-:W-:-:S02]  /*32c0*/  F2FP.BF16.F32.PACK_AB R8, R92, R91 ;  /* 0x0000005b5c08723e */ /* 0x000fc400000010ff */
[----:B------:R-:W-:Y:S02]  /*32d0*/  F2FP.BF16.F32.PACK_AB R9, R94, R93 ;  /* 0x0000005d5e09723e */ /* 0x000fe400000010ff */
[----:B------:R-:W-:Y:S02]  /*32e0*/  F2FP.BF16.F32.PACK_AB R10, R96, R95 ;  /* 0x0000005f600a723e */ /* 0x000fe400000010ff */
[----:B------:R-:W-:Y:S02]  /*32f0*/  F2FP.BF16.F32.PACK_AB R11, R98, R97 ;  /* 0x00000061620b723e */ /* 0x000fe400000010ff */
[----:B------:R-:W-:Y:S02]  /*3300*/  F2FP.BF16.F32.PACK_AB R12, R37, R36 ;  /* 0x00000024250c723e */ /* 0x000fe400000010ff */
[----:B------:R-:W-:Y:S02]  /*3310*/  F2FP.BF16.F32.PACK_AB R13, R39, R38 ;  /* 0x00000026270d723e */ /* 0x000fe400000010ff */
[----:B------:R-:W-:-:S02]  /*3320*/  F2FP.BF16.F32.PACK_AB R14, R41, R40 ;  /* 0x00000028290e723e */ /* 0x000fc400000010ff */
[----:B------:R-:W-:Y:S02]  /*3330*/  F2FP.BF16.F32.PACK_AB R15, R43, R42 ;  /* 0x0000002a2b0f723e */ /* 0x000fe400000010ff */
[----:B------:R-:W-:Y:S02]  /*3340*/  F2FP.BF16.F32.PACK_AB R16, R45, R44 ;  /* 0x0000002c2d10723e */ /* 0x000fe400000010ff */
[----:B------:R-:W-:Y:S02]  /*3350*/  F2FP.BF16.F32.PACK_AB R17, R47, R46 ;  /* 0x0000002e2f11723e */ /* 0x000fe400000010ff */
[----:B------:R-:W-:Y:S02]  /*3360*/  F2FP.BF16.F32.PACK_AB R18, R49, R48 ;  /* 0x000000303112723e */ /* 0x000fe400000010ff */
[----:B------:R-:W-:Y:S01]  /*3370*/  F2FP.BF16.F32.PACK_AB R19, R51, R50 ;  /* 0x000000323313723e */ /* 0x000fe200000010ff */
[----:B------:R-:W-:Y:S06]  /*3380*/  @P0 BRA `(.L_x_53) ;  /* 0x0000000000140947 */ /* 0x000fec0003800000 */
[----:B------:R-:W-:Y:S01]  /*3390*/  ELECT P0, URZ, PT ;  /* 0x0000000000ff782f */ /* 0x000fe20003800000 */
[----:B------:R-:W-:Y:S01]  /*33a0*/  NOP ;  /* 0x0000000000007918 */ /* 0x000fe20000000000 */
[----:B------:R-:W-:-:S11]  /*33b0*/  LOP3.LUT R67, R67, 0x1, RZ, 0x3c, !PT ;  /* 0x0000000143437812 */ /* 0x000fd600078e3cff */
[----:B------:R-:W-:-:S04]  /*33c0*/  @P0 IMAD.MOV.U32 R4, RZ, RZ, 0x1 ;  /* 0x00000001ff040424 */ /* 0x000fc800078e00ff */
[----:B------:R1:W-:Y:S03]  /*33d0*/  @P0 SYNCS.ARRIVE.TRANS64.ART0 RZ, [R3+URZ+0x48], R4 ;  /* 0x0000480403ff09a7 */ /* 0x0003e600085000ff */
.L_x_53:
[----:B------:R-:W-:Y:S05]  /*33e0*/  BSYNC.RECONVERGENT B0 ;  /* 0x0000000000007941 */ /* 0x000fea0003800200 */
.L_x_52:
[----:B------:R-:W-:Y:S01]  /*33f0*/  F2FP.BF16.F32.PACK_AB R20, R53, R52 ;  /* 0x000000343514723e */ /* 0x000fe200000010ff */
[----:B------:R2:W-:Y:S01]  /*3400*/  STS.128 [R69], R8 ;  /* 0x0000000845007388 */ /* 0x0005e20000000c00 */
[----:B------:R-:W-:Y:S02]  /*3410*/  F2FP.BF16.F32.PACK_AB R21, R55, R54 ;  /* 0x000000363715723e */ /* 0x000fe400000010ff */
[----:B------:R-:W-:Y:S01]  /*3420*/  F2FP.BF16.F32.PACK_AB R22, R57, R56 ;  /* 0x000000383916723e */ /* 0x000fe200000010ff */
[----:B------:R4:W-:Y:S01]  /*3430*/  STS.128 [R71], R12 ;  /* 0x0000000c47007388 */ /* 0x0009e20000000c00 */
[----:B------:R-:W-:Y:S02]  /*3440*/  F2FP.BF16.F32.PACK_AB R23, R59, R58 ;  /* 0x0000003a3b17723e */ /* 0x000fe400000010ff */
[----:B-1----:R-:W-:Y:S01]  /*3450*/  F2FP.BF16.F32.PACK_AB R4, R100, R99 ;  /* 0x000000636404723e */ /* 0x002fe200000010ff */
[----:B------:R1:W-:Y:S01]  /*3460*/  STS.128 [R73], R16 ;  /* 0x0000001049007388 */ /* 0x0003e20000000c00 */
[----:B------:R-:W-:-:S02]  /*3470*/  F2FP.BF16.F32.PACK_AB R5, R102, R101 ;  /* 0x000000656605723e */ /* 0x000fc400000010ff */
[----:B------:R-:W-:Y:S01]  /*3480*/  F2FP.BF16.F32.PACK_AB R6, R104, R103 ;  /* 0x000000676806723e */ /* 0x000fe200000010ff */
[----:B------:R3:W-:Y:S01]  /*3490*/  STS.128 [R74], R20 ;  /* 0x000000144a007388 */ /* 0x0007e20000000c00 */
[----:B------:R-:W-:Y:S02]  /*34a0*/  F2FP.BF16.F32.PACK_AB R7, R106, R105 ;  /* 0x000000696a07723e */ /* 0x000fe400000010ff */
[----:B---3--:R-:W-:Y:S02]  /*34b0*/  ISETP.NE.AND P2, PT, R83, RZ, PT ;  /* 0x000000ff5300720c */ /* 0x008fe40003f45270 */
[C---:B------:R-:W-:Y:S01]  /*34c0*/  ISETP.GE.U32.AND P3, PT, R86.reuse, 0x6, PT ;  /* 0x000000065600780c */ /* 0x040fe20003f66070 */
[----:B------:R3:W-:Y:S01]  /*34d0*/  STS.128 [R75], R4 ;  /* 0x000000044b007388 */ /* 0x0007e20000000c00 */
[----:B------:R-:W-:Y:S01]  /*34e0*/  VIADD R86, R86, 0x2 ;  /* 0x0000000256567836 */ /* 0x000fe20000000000 */
[----:B--2---:R-:W-:Y:S02]  /*34f0*/  F2FP.BF16.F32.PACK_AB R8, R108, R107 ;  /* 0x0000006b6c08723e */ /* 0x004fe400000010ff */
[----:B------:R-:W-:-:S02]  /*3500*/  F2FP.BF16.F32.PACK_AB R9, R110, R109 ;  /* 0x0000006d6e09723e */ /* 0x000fc400000010ff */
[----:B------:R-:W-:Y:S02]  /*3510*/  F2FP.BF16.F32.PACK_AB R10, R112, R111 ;  /* 0x0000006f700a723e */ /* 0x000fe400000010ff */
[----:B------:R-:W-:Y:S02]  /*3520*/  F2FP.BF16.F32.PACK_AB R11, R114, R113 ;  /* 0x00000071720b723e */ /* 0x000fe400000010ff */
[----:B----4-:R-:W-:Y:S02]  /*3530*/  F2FP.BF16.F32.PACK_AB R12, R116, R115 ;  /* 0x00000073740c723e */ /* 0x010fe400000010ff */
[----:B------:R-:W-:Y:S01]  /*3540*/  F2FP.BF16.F32.PACK_AB R13, R118, R117 ;  /* 0x00000075760d723e */ /* 0x000fe200000010ff */
[----:B------:R3:W-:Y:S01]  /*3550*/  STS.128 [R76], R8 ;  /* 0x000000084c007388 */ /* 0x0007e20000000c00 */
[----:B------:R-:W-:Y:S02]  /*3560*/  F2FP.BF16.F32.PACK_AB R14, R25, R24 ;  /* 0x00000018190e723e */ /* 0x000fe400000010ff */
[----:B------:R-:W-:-:S02]  /*3570*/  F2FP.BF16.F32.PACK_AB R15, R27, R26 ;  /* 0x0000001a1b0f723e */ /* 0x000fc400000010ff */
[----:B-1----:R-:W-:Y:S02]  /*3580*/  F2FP.BF16.F32.PACK_AB R16, R29, R28 ;  /* 0x0000001c1d10723e */ /* 0x002fe400000010ff */
[----:B------:R-:W-:Y:S01]  /*3590*/  F2FP.BF16.F32.PACK_AB R17, R31, R30 ;  /* 0x0000001e1f11723e */ /* 0x000fe200000010ff */
[----:B------:R3:W-:Y:S01]  /*35a0*/  STS.128 [R77], R12 ;  /* 0x0000000c4d007388 */ /* 0x0007e20000000c00 */
[----:B------:R-:W-:Y:S02]  /*35b0*/  F2FP.BF16.F32.PACK_AB R18, R33, R32 ;  /* 0x000000202112723e */ /* 0x000fe400000010ff */
[----:B------:R-:W-:-:S05]  /*35c0*/  F2FP.BF16.F32.PACK_AB R19, R35, R34 ;  /* 0x000000222313723e */ /* 0x000fca00000010ff */
[----:B------:R3:W-:Y:S01]  /*35d0*/  STS.128 [R78], R16 ;  /* 0x000000104e007388 */ /* 0x0007e20000000c00 */
[----:B------:R1:W-:Y:S06]  /*35e0*/  MEMBAR.ALL.CTA ;  /* 0x0000000000007992 */ /* 0x0003ec0000008000 */
[----:B-1----:R-:W1:Y:S02]  /*35f0*/  FENCE.VIEW.ASYNC.S ;  /* 0x00000000000073c6 */ /* 0x002e640000000000 */
[----:B-1----:R-:W-:Y:S06]  /*3600*/  BAR.SYNC.DEFER_BLOCKING 0x2, 0x80 ;  /* 0x0082000000007b1d */ /* 0x002fec0000010000 */
[----:B------:R-:W-:Y:S05]  /*3610*/  @P2 BRA `(.L_x_54) ;  /* 0x0000000000442947 */ /* 0x000fea0003800000 */
[----:B------:R-:W-:Y:S01]  /*3620*/  UIADD3 UR12, UP0, UPT, UR10, 0x240, URZ ;  /* 0x000002400a0c7890 */ /* 0x000fe2000ff1e0ff */
[----:B------:R-:W-:Y:S01]  /*3630*/  PLOP3.LUT P0, PT, PT, PT, PT, 0x80, 0x8 ;  /* 0x000000000008781c */ /* 0x000fe20003f0f070 */
[----:B------:R-:W-:Y:S01]  /*3640*/  IMAD R90, R61, 0x100, R90 ;  /* 0x000001003d5a7824 */ /* 0x000fe200078e025a */
[----:B---3--:R-:W-:Y:S01]  /*3650*/  IADD3 R4, PT, PT, R3, 0x400, RZ ;  /* 0x0000040003047810 */ /* 0x008fe20007ffe0ff */
[----:B------:R-:W-:-:S12]  /*3660*/  UIADD3.X UR13, UPT, UPT, URZ, UR11, URZ, UP0, !UPT ;  /* 0x0000000bff0d7290 */ /* 0x000fd800087fe4ff */
.L_x_55:
[----:B------:R-:W-:Y:S02]  /*3670*/  PLOP3.LUT P1, PT, P1, P0, PT, 0xf2, 0x2f ;  /* 0x00000000002f781c */ /* 0x000fe40000f21e72 */
[----:B------:R-:W-:-:S08]  /*3680*/  @P0 R2UR P1, UR6, R63 ;  /* 0x000000003f0602ca */ /* 0x000fd00000020000 */
[----:B------:R-:W-:Y:S02]  /*3690*/  PLOP3.LUT P1, PT, P1, P0, PT, 0xf2, 0x2f ;  /* 0x00000000002f781c */ /* 0x000fe40000f21e72 */
[----:B------:R-:W-:-:S08]  /*36a0*/  @P0 R2UR.OR P1, UR5, R90 ;  /* 0x000000005a0502ca */ /* 0x000fd00000120000 */
[----:B------:R-:W-:Y:S02]  /*36b0*/  PLOP3.LUT P1, PT, P1, P0, PT, 0xf2, 0x2f ;  /* 0x00000000002f781c */ /* 0x000fe40000f21e72 */
[----:B------:R-:W-:-:S08]  /*36c0*/  @P0 R2UR.OR P1, UR4, R4 ;  /* 0x00000000040402ca */ /* 0x000fd00000120000 */
[----:B------:R-:W-:Y:S02]  /*36d0*/  @P0 PLOP3.LUT P0, PT, P1, PT, PT, 0x80, 0x8 ;  /* 0x000000000008081c */ /* 0x000fe40000f0f070 */
[----:B------:R-:W-:-:S03]  /*36e0*/  PLOP3.LUT P1, PT, PT, PT, PT, 0x80, 0x8 ;  /* 0x000000000008781c */ /* 0x000fc60003f2f070 */
[----:B------:R1:W-:Y:S08]  /*36f0*/  UTMASTG.2D [UR4], [UR12], desc[URZ] ;  /* 0x0000ff040c0073b5 */ /* 0x0003f00008009000 */
[----:B-1----:R-:W-:Y:S05]  /*3700*/  @P0 BRA.U.ANY `(.L_x_55) ;  /* 0xfffffffd00d80947 */ /* 0x002fea000393ffff */
[----:B------:R0:W-:Y:S01]  /*3710*/  UTMACMDFLUSH ;  /* 0x00000000000079b7 */ /* 0x0001e20000000000 */
[----:B------:R-:W-:-:S04]  /*3720*/  DEPBAR.LE SB0, 0x0 ;  /* 0x000080000000791a */ /* 0x000fc80000000000 */
.L_x_54:
[----:B------:R-:W-:Y:S01]  /*3730*/  FMUL R129, R99, -1.4426950216293334961 ;  /* 0xbfb8aa3b63817820 */ /* 0x000fe20000400000 */
[----:B------:R-:W-:Y:S01]  /*3740*/  FMUL R128, R100, -1.4426950216293334961 ;  /* 0xbfb8aa3b64807820 */ /* 0x000fe20000400000 */
[----:B------:R-:W-:Y:S01]  /*3750*/  FMUL R127, R101, -1.4426950216293334961 ;  /* 0xbfb8aa3b657f7820 */ /* 0x000fe20000400000 */
[----:B------:R-:W-:Y:S01]  /*3760*/  FMUL R126, R102, -1.4426950216293334961 ;  /* 0xbfb8aa3b667e7820 */ /* 0x000fe20000400000 */
[----:B------:R-:W-:Y:S01]  /*3770*/  FMUL R125, R103, -1.4426950216293334961 ;  /* 0xbfb8aa3b677d7820 */ /* 0x000fe20000400000 */
[----:B------:R-:W-:Y:S01]  /*3780*/  FMUL R124, R104, -1.4426950216293334961 ;  /* 0xbfb8aa3b687c7820 */ /* 0x000fe20000400000 */
[----:B------:R-:W1:Y:S01]  /*3790*/  MUFU.EX2 R129, R129 ;  /* 0x0000008100817308 */ /* 0x000e620000000800 */
[----:B------:R-:W-:Y:S01]  /*37a0*/  FMUL R123, R105, -1.4426950216293334961 ;  /* 0xbfb8aa3b697b7820 */ /* 0x000fe20000400000 */
[----:B------:R-:W-:Y:S01]  /*37b0*/  FMUL R122, R106, -1.4426950216293334961 ;  /* 0xbfb8aa3b6a7a7820 */ /* 0x000fe20000400000 */
[----:B------:R-:W-:Y:S01]  /*37c0*/  FMUL R121, R107, -1.4426950216293334961 ;  /* 0xbfb8aa3b6b797820 */ /* 0x000fe20000400000 */
[----:B------:R-:W-:Y:S01]  /*37d0*/  FMUL R120, R108, -1.4426950216293334961 ;  /* 0xbfb8aa3b6c787820 */ /* 0x000fe20000400000 */
[----:B------:R-:W-:Y:S01]  /*37e0*/  FMUL R119, R109, -1.4426950216293334961 ;  /* 0xbfb8aa3b6d777820 */ /* 0x000fe20000400000 */
[----:B------:R-:W-:Y:S01]  /*37f0*/  FMUL R90, R110, -1.4426950216293334961 ;  /* 0xbfb8aa3b6e5a7820 */ /* 0x000fe20000400000 */
[----:B---3--:R-:W-:Y:S01]  /*3800*/  FMUL R8, R31, -1.4426950216293334961 ;  /* 0xbfb8aa3b1f087820 */ /* 0x008fe20000400000 */
[----:B------:R-:W2:Y:S01]  /*3810*/  MUFU.EX2 R128, R128 ;  /* 0x0000008000807308 */ /* 0x000ea20000000800 */
[----:B------:R-:W-:Y:S01]  /*3820*/  FMUL R9, R30, -1.4426950216293334961 ;  /* 0xbfb8aa3b1e097820 */ /* 0x000fe20000400000 */
[----:B------:R-:W-:Y:S01]  /*3830*/  FMUL R6, R33, -1.4426950216293334961 ;  /* 0xbfb8aa3b21067820 */ /* 0x000fe20000400000 */
[----:B------:R-:W-:Y:S01]  /*3840*/  FMUL R23, R111, -1.4426950216293334961 ;  /* 0xbfb8aa3b6f177820 */ /* 0x000fe20000400000 */
[----:B------:R-:W-:Y:S01]  /*3850*/  FMUL R22, R112, -1.4426950216293334961 ;  /* 0xbfb8aa3b70167820 */ /* 0x000fe20000400000 */
[----:B------:R-:W-:Y:S01]  /*3860*/  FMUL R21, R113, -1.4426950216293334961 ;  /* 0xbfb8aa3b71157820 */ /* 0x000fe20000400000 */
[----:B------:R-:W-:Y:S01]  /*3870*/  FMUL R20, R114, -1.4426950216293334961 ;  /* 0xbfb8aa3b72147820 */ /* 0x000fe20000400000 */
[----:B------:R-:W-:Y:S01]  /*3880*/  FMUL R4, R35, -1.4426950216293334961 ;  /* 0xbfb8aa3b23047820 */ /* 0x000fe20000400000 */
[----:B------:R-:W3:Y:S01]  /*3890*/  MUFU.EX2 R127, R127 ;  /* 0x0000007f007f7308 */ /* 0x000ee20000000800 */
[----:B------:R-:W-:Y:S01]  /*38a0*/  FMUL R10, R29, -1.4426950216293334961 ;  /* 0xbfb8aa3b1d0a7820 */ /* 0x000fe20000400000 */
[----:B------:R-:W-:Y:S01]  /*38b0*/  FMUL R16, R118, -1.4426950216293334961 ;  /* 0xbfb8aa3b76107820 */ /* 0x000fe20000400000 */
[----:B------:R-:W-:Y:S01]  /*38c0*/  FMUL R12, R27, -1.4426950216293334961 ;  /* 0xbfb8aa3b1b0c7820 */ /* 0x000fe20000400000 */
[----:B------:R-:W-:Y:S01]  /*38d0*/  FMUL R19, R115, -1.4426950216293334961 ;  /* 0xbfb8aa3b73137820 */ /* 0x000fe20000400000 */
[----:B------:R-:W-:Y:S01]  /*38e0*/  FMUL R18, R116, -1.4426950216293334961 ;  /* 0xbfb8aa3b74127820 */ /* 0x000fe20000400000 */
[----:B------:R-:W-:Y:S01]  /*38f0*/  FMUL R11, R28, -1.4426950216293334961 ;  /* 0xbfb8aa3b1c0b7820 */ /* 0x000fe20000400000 */
[----:B------:R-:W-:Y:S01]  /*3900*/  FMUL R17, R117, -1.4426950216293334961 ;  /* 0xbfb8aa3b75117820 */ /* 0x000fe20000400000 */
[----:B------:R-:W4:Y:S01]  /*3910*/  MUFU.EX2 R126, R126 ;  /* 0x0000007e007e7308 */ /* 0x000f220000000800 */
[----:B-1----:R-:W-:Y:S01]  /*3920*/  FADD R130, R129, 1 ;  /* 0x3f80000081827421 */ /* 0x002fe20000000000 */
[----:B------:R-:W-:Y:S01]  /*3930*/  FMUL R7, R32, -1.4426950216293334961 ;  /* 0xbfb8aa3b20077820 */ /* 0x000fe20000400000 */
[----:B--2---:R-:W-:Y:S01]  /*3940*/  FADD R129, R128, 1 ;  /* 0x3f80000080817421 */ /* 0x004fe20000000000 */
[----:B------:R-:W-:Y:S01]  /*3950*/  FMUL R14, R25, -1.4426950216293334961 ;  /* 0xbfb8aa3b190e7820 */ /* 0x000fe20000400000 */
[----:B------:R-:W-:Y:S01]  /*3960*/  FMUL R13, R26, -1.4426950216293334961 ;  /* 0xbfb8aa3b1a0d7820 */ /* 0x000fe20000400000 */
[----:B------:R-:W-:Y:S01]  /*3970*/  FMUL R5, R34, -1.4426950216293334961 ;  /* 0xbfb8aa3b22057820 */ /* 0x000fe20000400000 */
[----:B------:R-:W-:Y:S01]  /*3980*/  FMUL R15, R24, -1.4426950216293334961 ;  /* 0xbfb8aa3b180f7820 */ /* 0x000fe20000400000 */
[----:B------:R-:W1:Y:S01]  /*3990*/  MUFU.EX2 R125, R125 ;  /* 0x0000007d007d7308 */ /* 0x000e620000000800 */
[----:B---3--:R-:W-:Y:S01]  /*39a0*/  FADD R128, R127, 1 ;  /* 0x3f8000007f807421 */ /* 0x008fe20000000000 */
[----:B------:R-:W-:Y:S06]  /*39b0*/  BAR.SYNC.DEFER_BLOCKING 0x2, 0x80 ;  /* 0x0082000000007b1d */ /* 0x000fec0000010000 */
[----:B------:R-:W2:Y:S01]  /*39c0*/  MUFU.EX2 R124, R124 ;  /* 0x0000007c007c7308 */ /* 0x000ea20000000800 */
[----:B----4-:R-:W-:-:S07]  /*39d0*/  FADD R127, R126, 1 ;  /* 0x3f8000007e7f7421 */ /* 0x010fce0000000000 */
[----:B------:R-:W3:Y:S01]  /*39e0*/  MUFU.EX2 R123, R123 ;  /* 0x0000007b007b7308 */ /* 0x000ee20000000800 */
[----:B-1----:R-:W-:-:S07]  /*39f0*/  FADD R126, R125, 1 ;  /* 0x3f8000007d7e7421 */ /* 0x002fce0000000000 */
[----:B------:R-:W1:Y:S01]  /*3a00*/  MUFU.EX2 R122, R122 ;  /* 0x0000007a007a7308 */ /* 0x000e620000000800 */
[----:B--2---:R-:W-:-:S07]  /*3a10*/  FADD R125, R124, 1 ;  /* 0x3f8000007c7d7421 */ /* 0x004fce0000000000 */
[----:B------:R-:W2:Y:S01]  /*3a20*/  MUFU.EX2 R121, R121 ;  /* 0x0000007900797308 */ /* 0x000ea20000000800 */
[----:B---3--:R-:W-:-:S07]  /*3a30*/  FADD R124, R123, 1 ;  /* 0x3f8000007b7c7421 */ /* 0x008fce0000000000 */
        /* <DEDUP_REMOVED lines=46> */
[----:B------:R-:W2:Y:S01]  /*3d20*/  MUFU.RCP R120, R120 ;  /* 0x0000007800787308 */ /* 0x000ea20000001000 */
[----:B---3--:R-:W-:-:S07]  /*3d30*/  FADD R5, R5, 1 ;  /* 0x3f80000005057421 */ /* 0x008fce0000000000 */
[----:B------:R-:W3:Y:S01]  /*3d40*/  MUFU.RCP R119, R119 ;  /* 0x0000007700777308 */ /* 0x000ee20000001000 */
[----:B-1----:R-:W-:-:S07]  /*3d50*/  FADD R15, R15, 1 ;  /* 0x3f8000000f0f7421 */ /* 0x002fce0000000000 */
[----:B------:R-:W1:Y:S01]  /*3d60*/  MUFU.RCP R8, R8 ;  /* 0x0000000800087308 */ /* 0x000e620000001000 */
[----:B--2---:R-:W-:-:S04]  /*3d70*/  FMUL R109, R109, R120 ;  /* 0x000000786d6d7220 */ /* 0x004fc80000400000 */
[----:B------:R-:W-:-:S03]  /*3d80*/  FMUL R109, R38, R109 ;  /* 0x0000006d266d7220 */ /* 0x000fc60000400000 */
[----:B------:R-:W2:Y:S01]  /*3d90*/  MUFU.RCP R9, R9 ;  /* 0x0000000900097308 */ /* 0x000ea20000001000 */
[----:B---3--:R-:W-:Y:S01]  /*3da0*/  FMUL R110, R110, R119 ;  /* 0x000000776e6e7220 */ /* 0x008fe20000400000 */
[----:B------:R-:W-:-:S03]  /*3db0*/  FMUL R109, R60, R109 ;  /* 0x0000006d3c6d7220 */ /* 0x000fc60000400000 */
[----:B------:R-:W-:-:S03]  /*3dc0*/  FMUL R39, R39, R110 ;  /* 0x0000006e27277220 */ /* 0x000fc60000400000 */
[----:B------:R-:W3:Y:S01]  /*3dd0*/  MUFU.RCP R6, R6 ;  /* 0x0000000600067308 */ /* 0x000ee20000001000 */
[----:B-1----:R-:W-:-:S04]  /*3de0*/  FMUL R8, R31, R8 ;  /* 0x000000081f087220 */ /* 0x002fc80000400000 */
[----:B------:R-:W-:-:S03]  /*3df0*/  FMUL R55, R55, R8 ;  /* 0x0000000837377220 */ /* 0x000fc60000400000 */
[----:B------:R-:W1:Y:S01]  /*3e00*/  MUFU.RCP R128, R128 ;  /* 0x0000008000807308 */ /* 0x000e620000001000 */
[----:B--2---:R-:W-:Y:S01]  /*3e10*/  FMUL R9, R30, R9 ;  /* 0x000000091e097220 */ /* 0x004fe20000400000 */
[----:B------:R-:W-:-:S03]  /*3e20*/  FMUL R55, R60, R55 ;  /* 0x000000373c377220 */ /* 0x000fc60000400000 */
[----:B------:R-:W-:-:S03]  /*3e30*/  FMUL R9, R54, R9 ;  /* 0x0000000936097220 */ /* 0x000fc60000400000 */
[----:B------:R-:W2:Y:S01]  /*3e40*/  MUFU.RCP R127, R127 ;  /* 0x0000007f007f7308 */ /* 0x000ea20000001000 */
[----:B---3--:R-:W-:Y:S01]  /*3e50*/  FMUL R6, R33, R6 ;  /* 0x0000000621067220 */ /* 0x008fe20000400000 */
[----:B------:R-:W-:-:S03]  /*3e60*/  FMUL R8, R60, R9 ;  /* 0x000000093c087220 */ /* 0x000fc60000400000 */
[----:B------:R-:W-:Y:S01]  /*3e70*/  FMUL R57, R57, R6 ;  /* 0x0000000639397220 */ /* 0x000fe20000400000 */
[C---:B------:R-:W-:Y:S02]  /*3e80*/  FMUL R6, R60.reuse, R39 ;  /* 0x000000273c067220 */ /* 0x040fe40000400000 */
[----:B------:R-:W3:Y:S01]  /*3e90*/  MUFU.RCP R22, R22 ;  /* 0x0000001600167308 */ /* 0x000ee20000001000 */
[----:B-1----:R-:W-:Y:S01]  /*3ea0*/  FMUL R128, R101, R128 ;  /* 0x0000008065807220 */ /* 0x002fe20000400000 */
[----:B------:R-:W-:-:S03]  /*3eb0*/  FMUL R57, R60, R57 ;  /* 0x000000393c397220 */ /* 0x000fc60000400000 */
        /* <DEDUP_REMOVED lines=8> */
[----:B------:R-:W-:-:S03]  /*3f40*/  FMUL R113, R42, R113 ;  /* 0x000000712a717220 */ /* 0x000fc60000400000 */
[----:B------:R-:W3:Y:S01]  /*3f50*/  MUFU.RCP R4, R4 ;  /* 0x0000000400047308 */ /* 0x000ee20000001000 */
[----:B-1----:R-:W-:Y:S01]  /*3f60*/  FMUL R114, R114, R21 ;  /* 0x0000001572727220 */ /* 0x002fe20000400000 */
[----:B------:R-:W-:-:S03]  /*3f70*/  FMUL R113, R60, R113 ;  /* 0x000000713c717220 */ /* 0x000fc60000400000 */
[----:B------:R-:W-:-:S03]  /*3f80*/  FMUL R43, R43, R114 ;  /* 0x000000722b2b7220 */ /* 0x000fc60000400000 */
[----:B------:R-:W1:Y:S01]  /*3f90*/  MUFU.RCP R130, R130 ;  /* 0x0000008200827308 */ /* 0x000e620000001000 */
[----:B--2---:R-:W-:-:S04]  /*3fa0*/  FMUL R118, R118, R17 ;  /* 0x0000001176767220 */ /* 0x004fc80000400000 */
[----:B------:R-:W-:-:S03]  /*3fb0*/  FMUL R47, R47, R118 ;  /* 0x000000762f2f7220 */ /* 0x000fc60000400000 */
[----:B------:R-:W2:Y:S01]  /*3fc0*/  MUFU.RCP R129, R129 ;  /* 0x0000008100817308 */ /* 0x000ea20000001000 */
[----:B---3--:R-:W-:Y:S01]  /*3fd0*/  FMUL R4, R35, R4 ;  /* 0x0000000423047220 */ /* 0x008fe20000400000 */
[----:B------:R-:W-:-:S03]  /*3fe0*/  FMUL R47, R60, R47 ;  /* 0x0000002f3c2f7220 */ /* 0x000fc60000400000 */
[----:B------:R-:W-:Y:S01]  /*3ff0*/  FMUL R59, R59, R4 ;  /* 0x000000043b3b7220 */ /* 0x000fe20000400000 */
[----:B------:R-:W-:Y:S02]  /*4000*/  FMNMX.NAN R4, |R6|, |R55|, !PT ;  /* 0x4000003706047209 */ /* 0x000fe40007820200 */
        /* <DEDUP_REMOVED lines=9> */
[----:B---3--:R-:W-:-:S04]  /*40a0*/  FMUL R10, R29, R10 ;  /* 0x0000000a1d0a7220 */ /* 0x008fc80000400000 */
[----:B------:R-:W-:Y:S01]  /*40b0*/  FMUL R53, R53, R10 ;  /* 0x0000000a35357220 */ /* 0x000fe20000400000 */
[----:B------:R-:W-:Y:S02]  /*40c0*/  F2FP.SATFINITE.E4M3.F32.PACK_AB_MERGE_C R10, R6, R109, RZ ;  /* 0x0000006d060a723e */ /* 0x000fe400048070ff */
[----:B------:R-:W3:Y:S01]  /*40d0*/  MUFU.RCP R123, R123 ;  /* 0x0000007b007b7308 */ /* 0x000ee20000001000 */
[----:B-1----:R-:W-:Y:S01]  /*40e0*/  FMUL R12, R27, R12 ;  /* 0x0000000c1b0c7220 */ /* 0x002fe20000400000 */
[----:B------:R-:W-:Y:S01]  /*40f0*/  F2FP.SATFINITE.E4M3.F32.PACK_AB_MERGE_C R6, R55, R8, RZ ;  /* 0x000000083706723e */ /* 0x000fe200048070ff */
[C---:B------:R-:W-:Y:S02]  /*4100*/  FMUL R53, R60.reuse, R53 ;  /* 0x000000353c357220 */ /* 0x040fe40000400000 */
[----:B------:R-:W-:Y:S01]  /*4110*/  FMUL R51, R51, R12 ;  /* 0x0000000c33337220 */ /* 0x000fe20000400000 */
[----:B------:R-:W-:Y:S01]  /*4120*/  FMNMX.NAN R12, |R109|, |R8|, !PT ;  /* 0x400000086d0c7209 */ /* 0x000fe20007820200 */
[----:B------:R-:W-:Y:S01]  /*4130*/  FMUL R8, R60, R43 ;  /* 0x0000002b3c087220 */ /* 0x000fe20000400000 */
[----:B------:R-:W1:Y:S01]  /*4140*/  MUFU.RCP R90, R90 ;  /* 0x0000005a005a7308 */ /* 0x000e620000001000 */
[----:B--2---:R-:W-:-:S03]  /*4150*/  FMUL R11, R28, R11 ;  /* 0x0000000b1c0b7220 */ /* 0x004fc60000400000 */
[----:B------:R-:W-:Y:S01]  /*4160*/  FMNMX.NAN R9, |R8|, |R59|, !PT ;  /* 0x4000003b08097209 */ /* 0x000fe20007820200 */
[----:B------:R-:W-:-:S03]  /*4170*/  FMUL R11, R52, R11 ;  /* 0x0000000b340b7220 */ /* 0x000fc60000400000 */
[----:B------:R-:W2:Y:S01]  /*4180*/  MUFU.RCP R7, R7 ;  /* 0x0000000700077308 */ /* 0x000ea20000001000 */
[----:B---3--:R-:W-:Y:S01]  /*4190*/  FMUL R123, R106, R123 ;  /* 0x0000007b6a7b7220 */ /* 0x008fe20000400000 */
[----:B------:R-:W-:Y:S01]  /*41a0*/  FMUL R16, R60, R11 ;  /* 0x0000000b3c107220 */ /* 0x000fe20000400000 */
[----:B------:R-:W-:Y:S02]  /*41b0*/  F2FP.SATFINITE.E4M3.F32.PACK_AB_MERGE_C R11, R8, R113, RZ ;  /* 0x00000071080b723e */ /* 0x000fe400048070ff */
[----:B------:R-:W-:-:S03]  /*41c0*/  FMUL R123, R98, R123 ;  /* 0x0000007b627b7220 */ /* 0x000fc60000400000 */
        /* <DEDUP_REMOVED lines=18> */
[----:B------:R-:W-:Y:S02]  /*42f0*/  FMUL R115, R44, R115 ;  /* 0x000000732c737220 */ /* 0x000fe40000400000 */
[----:B------:R-:W-:Y:S01]  /*4300*/  F2FP.SATFINITE.E4M3.F32.PACK_AB_MERGE_C R8, R20, R91, RZ ;  /* 0x0000005b1408723e */ /* 0x000fe200048070ff */
        /* <DEDUP_REMOVED lines=9> */
[----:B--2---:R-:W-:Y:S01]  /*43a0*/  FMUL R14, R25, R14 ;  /* 0x0000000e190e7220 */ /* 0x004fe20000400000 */
[C---:B------:R-:W-:Y:S02]  /*43b0*/  F2FP.SATFINITE.E4M3.F32.PACK_AB_MERGE_C R25, R22.reuse, R93, RZ ;  /* 0x0000005d1619723e */ /* 0x040fe400048070ff */
[----:B------:R-:W-:Y:S01]  /*43c0*/  FMNMX3.NAN R22, |R22|, |R47|, R4, !PT ;  /* 0x4000002f16167276 */ /* 0x000fe20007820204 */
[C---:B------:R-:W-:Y:S01]  /*43d0*/  FMUL R4, R60.reuse, R51 ;  /* 0x000000333c047220 */ /* 0x040fe20000400000 */
[----:B------:R-:W-:Y:S01]  /*43e0*/  FMUL R49, R49, R14 ;  /* 0x0000000e31317220 */ /* 0x000fe20000400000 */
[----:B------:R-:W-:Y:S01]  /*43f0*/  FMUL R14, R60, R37 ;  /* 0x000000253c0e7220 */ /* 0x000fe20000400000 */
[----:B------:R-:W2:Y:S01]  /*4400*/  MUFU.RCP R13, R13 ;  /* 0x0000000d000d7308 */ /* 0x000ea20000001000 */
[----:B---3--:R-:W-:Y:S01]  /*4410*/  FMUL R126, R103, R126 ;  /* 0x0000007e677e7220 */ /* 0x008fe20000400000 */
[----:B------:R-:W-:Y:S01]  /*4420*/  PRMT R8, R8, 0x5410, R25 ;  /* 0x0000541008087816 */ /* 0x000fe20000000019 */
[----:B------:R-:W-:Y:S01]  /*4430*/  FMUL R32, R60, R49 ;  /* 0x000000313c207220 */ /* 0x000fe20000400000 */
[C---:B------:R-:W-:Y:S01]  /*4440*/  FMNMX3.NAN R25, |R30|.reuse, |R4|, R9, !PT ;  /* 0x400000041e197276 */ /* 0x040fe20007820209 */
[----:B------:R-:W-:Y:S01]  /*4450*/  FMUL R95, R95, R126 ;  /* 0x0000007e5f5f7220 */ /* 0x000fe20000400000 */
[----:B------:R-:W-:-:S02]  /*4460*/  F2FP.SATFINITE.E4M3.F32.PACK_AB_MERGE_C R9, R30, R97, RZ ;  /* 0x000000611e09723e */ /* 0x000fc400048070ff */
[----:B------:R-:W3:Y:S01]  /*4470*/  MUFU.RCP R5, R5 ;  /* 0x0000000500057308 */ /* 0x000ee20000001000 */
[----:B-1----:R-:W-:Y:S01]  /*4480*/  FMUL R125, R104, R125 ;  /* 0x0000007d687d7220 */ /* 0x002fe20000400000 */
[----:B------:R-:W-:Y:S02]  /*4490*/  FMNMX.NAN R17, |R14|, |R53|, !PT ;  /* 0x400000350e117209 */ /* 0x000fe40007820200 */
[----:B------:R-:W-:Y:S01]  /*44a0*/  FMNMX.NAN R22, R25, R22, !PT ;  /* 0x0000001619167209 */ /* 0x000fe20007820000 */
[----:B------:R-:W-:-:S03]  /*44b0*/  FMUL R125, R96, R125 ;  /* 0x0000007d607d7220 */ /* 0x000fc60000400000 */
[----:B------:R-:W1:Y:S01]  /*44c0*/  MUFU.RCP R19, R19 ;  /* 0x0000001300137308 */ /* 0x000e620000001000 */
[----:B--2---:R-:W-:Y:S01]  /*44d0*/  FMUL R13, R26, R13 ;  /* 0x0000000d1a0d7220 */ /* 0x004fe20000400000 */
[C---:B------:R-:W-:Y:S01]  /*44e0*/  FMUL R26, R60.reuse, R41 ;  /* 0x000000293c1a7220 */ /* 0x040fe20000400000 */
[----:B------:R-:W-:Y:S02]  /*44f0*/  FMUL R125, R60, R125 ;  /* 0x0000007d3c7d7220 */ /* 0x000fe40000400000 */
[----:B------:R-:W-:Y:S02]  /*4500*/  FMUL R13, R50, R13 ;  /* 0x0000000d320d7220 */ /* 0x000fe40000400000 */
[----:B------:R-:W-:Y:S01]  /*4510*/  FMNMX.NAN R23, |R26|, |R57|, !PT ;  /* 0x400000391a177209 */ /* 0x000fe20007820200 */
[----:B------:R-:W2:Y:S01]  /*4520*/  MUFU.RCP R18, R18 ;  /* 0x0000001200127308 */ /* 0x000ea20000001000 */
[----:B---3--:R-:W-:Y:S01]  /*4530*/  FMUL R5, R34, R5 ;  /* 0x0000000522057220 */ /* 0x008fe20000400000 */
[----:B------:R-:W-:Y:S01]  /*4540*/  FMUL R13, R60, R13 ;  /* 0x0000000d3c0d7220 */ /* 0x000fe20000400000 */
[----:B------:R-:W-:-:S02]  /*4550*/  F2FP.SATFINITE.E4M3.F32.PACK_AB_MERGE_C R26, R26, R111, RZ ;  /* 0x0000006f1a1a723e */ /* 0x000fc400048070ff */
[----:B------:R-:W-:Y:S01]  /*4560*/  FMUL R5, R58, R5 ;  /* 0x000000053a057220 */ /* 0x000fe20000400000 */
[----:B------:R-:W-:Y:S02]  /*4570*/  FMNMX3.NAN R23, |R125|, |R32|, R23, !PT ;  /* 0x400000207d177276 */ /* 0x000fe40007820217 */
[----:B------:R-:W3:Y:S01]  /*4580*/  MUFU.RCP R15, R15 ;  /* 0x0000000f000f7308 */ /* 0x000ee20000001000 */
[----:B-1----:R-:W-:Y:S01]  /*4590*/  FMUL R116, R116, R19 ;  /* 0x0000001374747220 */ /* 0x002fe20000400000 */
[----:B------:R-:W-:Y:S02]  /*45a0*/  F2FP.SATFINITE.E4M3.F32.PACK_AB_MERGE_C R19, R53, R16, RZ ;  /* 0x000000103513723e */ /* 0x000fe400048070ff */
[----:B------:R-:W-:Y:S01]  /*45b0*/  F2FP.SATFINITE.E4M3.F32.PACK_AB_MERGE_C R27, R4, R13, RZ ;  /* 0x0000000d041b723e */ /* 0x000fe200048070ff */
[----:B------:R-:W-:Y:S01]  /*45c0*/  FMUL R45, R45, R116 ;  /* 0x000000742d2d7220 */ /* 0x000fe20000400000 */
[----:B------:R-:W-:Y:S02]  /*45d0*/  PRMT R11, R26, 0x5410, R11 ;  /* 0x000054101a0b7816 */ /* 0x000fe4000000000b */
[----:B------:R-:W-:Y:S01]  /*45e0*/  PRMT R6, R19, 0x5410, R6 ;  /* 0x0000541013067816 */ /* 0x000fe20000000006 */
[----:B--2---:R-:W-:Y:S01]  /*45f0*/  FMUL R117, R117, R18 ;  /* 0x0000001275757220 */ /* 0x004fe20000400000 */
[C---:B------:R-:W-:Y:S01]  /*4600*/  FMUL R18, R60.reuse, R5 ;  /* 0x000000053c127220 */ /* 0x040fe20000400000 */
[----:B------:R-:W-:Y:S01]  /*4610*/  FMUL R30, R60, R45 ;  /* 0x0000002d3c1e7220 */ /* 0x000fe20000400000 */
[----:B------:R-:W-:Y:S01]  /*4620*/  F2FP.SATFINITE.E4M3.F32.PACK_AB_MERGE_C R5, R14, R107, RZ ;  /* 0x0000006b0e05723e */ /* 0x000fe200048070ff */
[----:B------:R-:W-:Y:S01]  /*4630*/  FMUL R117, R46, R117 ;  /* 0x000000752e757220 */ /* 0x000fe20000400000 */
[----:B------:R-:W-:-:S02]  /*4640*/  FMNMX.NAN R14, |R107|, |R16|, !PT ;  /* 0x400000106b0e7209 */ /* 0x000fc40007820200 */
[-C--:B------:R-:W-:Y:S01]  /*4650*/  FMNMX.NAN R16, |R113|, |R18|.reuse, !PT ;  /* 0x4000001271107209 */ /* 0x080fe20007820200 */
[----:B---3--:R-:W-:Y:S01]  /*4660*/  FMUL R15, R24, R15 ;  /* 0x0000000f180f7220 */ /* 0x008fe20000400000 */
[C---:B------:R-:W-:Y:S01]  /*4670*/  FMUL R24, R60.reuse, R7 ;  /* 0x000000073c187220 */ /* 0x040fe20000400000 */
[----:B------:R-:W-:Y:S01]  /*4680*/  FMUL R28, R60, R117 ;  /* 0x000000753c1c7220 */ /* 0x000fe20000400000 */
[----:B------:R-:W-:Y:S01]  /*4690*/  F2FP.SATFINITE.E4M3.F32.PACK_AB_MERGE_C R18, R59, R18, RZ ;  /* 0x000000123b12723e */ /* 0x000fe200048070ff */
[----:B------:R-:W-:Y:S01]  /*46a0*/  FMUL R15, R48, R15 ;  /* 0x0000000f300f7220 */ /* 0x000fe20000400000 */
[----:B------:R-:W-:Y:S02]  /*46b0*/  F2FP.SATFINITE.E4M3.F32.PACK_AB_MERGE_C R4, R30, R115, RZ ;  /* 0x000000731e04723e */ /* 0x000fe400048070ff */
[-C--:B------:R-:W-:Y:S01]  /*46c0*/  FMNMX.NAN R21, |R111|, |R24|.reuse, !PT ;  /* 0x400000186f157209 */ /* 0x080fe20007820200 */
[C---:B------:R-:W-:Y:S01]  /*46d0*/  FMUL R15, R60.reuse, R15 ;  /* 0x0000000f3c0f7220 */ /* 0x040fe20000400000 */
[----:B------:R-:W-:Y:S01]  /*46e0*/  F2FP.SATFINITE.E4M3.F32.PACK_AB_MERGE_C R7, R57, R24, RZ ;  /* 0x000000183907723e */ /* 0x000fe200048070ff */
[----:B------:R-:W-:Y:S01]  /*46f0*/  FMUL R24, R60, R95 ;  /* 0x0000005f3c187220 */ /* 0x000fe20000400000 */
[----:B------:R-:W-:-:S02]  /*4700*/  F2FP.SATFINITE.E4M3.F32.PACK_AB_MERGE_C R47, R47, R28, RZ ;  /* 0x0000001c2f2f723e */ /* 0x000fc400048070ff */
[----:B------:R-:W-:Y:S02]  /*4710*/  F2FP.SATFINITE.E4M3.F32.PACK_AB_MERGE_C R32, R32, R15, RZ ;  /* 0x0000000f2020723e */ /* 0x000fe400048070ff */
[----:B------:R-:W-:Y:S02]  /*4720*/  F2FP.SATFINITE.E4M3.F32.PACK_AB_MERGE_C R34, R125, R24, RZ ;  /* 0x000000187d22723e */ /* 0x000fe400048070ff */
[----:B------:R-:W-:Y:S02]  /*4730*/  PRMT R10, R5, 0x5410, R10 ;  /* 0x00005410050a7816 */ /* 0x000fe4000000000a */
[----:B------:R-:W-:Y:S02]  /*4740*/  PRMT R9, R34, 0x5410, R9 ;  /* 0x0000541022097816 */ /* 0x000fe40000000009 */
[----:B------:R-:W-:Y:S02]  /*4750*/  PRMT R4, R4, 0x5410, R47 ;  /* 0x0000541004047816 */ /* 0x000fe4000000002f */
[----:B------:R-:W-:Y:S01]  /*4760*/  PRMT R5, R32, 0x5410, R27 ;  /* 0x0000541020057816 */ /* 0x000fe2000000001b */
[----:B------:R1:W-:Y:S01]  /*4770*/  STS.128 [R79], R8 ;  /* 0x000000084f007388 */ /* 0x0003e20000000c00 */
[----:B------:R-:W-:-:S02]  /*4780*/  PRMT R7, R7, 0x5410, R18 ;  /* 0x0000541007077816 */ /* 0x000fc40000000012 */
[----:B------:R-:W-:Y:S02]  /*4790*/  FMNMX3.NAN R16, |R97|, |R13|, R16, !PT ;  /* 0x4000000d61107276 */ /* 0x000fe40007820210 */
[----:B------:R-:W-:Y:S01]  /*47a0*/  FMNMX3.NAN R93, |R93|, |R28|, R12, !PT ;  /* 0x4000001c5d5d7276 */ /* 0x000fe2000782020c */
[----:B------:R1:W-:Y:S01]  /*47b0*/  STS.128 [R80], R4 ;  /* 0x0000000450007388 */ /* 0x0003e20000000c00 */
[----:B------:R-:W-:Y:S02]  /*47c0*/  FMNMX3.NAN R20, |R20|, |R30|, R17, !PT ;  /* 0x4000001e14147276 */ /* 0x000fe40007820211 */
[----:B------:R-:W-:Y:S01]  /*47d0*/  FMNMX3.NAN R21, |R24|, |R15|, R21, !PT ;  /* 0x4000000f18157276 */ /* 0x000fe20007820215 */
[----:B------:R2:W-:Y:S06]  /*47e0*/  MEMBAR.ALL.CTA ;  /* 0x0000000000007992 */ /* 0x0005ec0000008000 */
[----:B--2---:R-:W2:Y:S01]  /*47f0*/  FENCE.VIEW.ASYNC.S ;  /* 0x00000000000073c6 */ /* 0x004ea20000000000 */
[----:B------:R-:W-:-:S02]  /*4800*/  FMNMX3.NAN R14, |R91|, |R115|, R14, !PT ;  /* 0x400000735b0e7276 */ /* 0x000fc4000782020e */
[----:B------:R-:W-:Y:S02]  /*4810*/  FMNMX.NAN R16, R16, R93, !PT ;  /* 0x0000005d10107209 */ /* 0x000fe40007820000 */
[----:B------:R-:W-:Y:S02]  /*4820*/  FMNMX3.NAN R20, R20, R23, R22, !PT ;  /* 0x0000001714147276 */ /* 0x000fe40007820016 */
[----:B------:R-:W-:-:S04]  /*4830*/  FMNMX3.NAN R21, R14, R21, R16, !PT ;  /* 0x000000150e157276 */ /* 0x000fc80007820010 */
[----:B------:R-:W-:-:S04]  /*4840*/  FMNMX3.NAN R20, R21, R20, RZ, !PT ;  /* 0x0000001415147276 */ /* 0x000fc800078200ff */
[----:B------:R-:W-:Y:S01]  /*4850*/  FMNMX R89, R20, R89, !PT ;  /* 0x0000005914597209 */ /* 0x000fe20007800000 */
[----:B--2---:R-:W-:Y:S06]  /*4860*/  BAR.SYNC.DEFER_BLOCKING 0x2, 0x80 ;  /* 0x0082000000007b1d */ /* 0x004fec0000010000 */
[----:B-1----:R-:W-:Y:S05]  /*4870*/  @P2 BRA `(.L_x_56) ;  /* 0x0000000000442947 */ /* 0x002fea0003800000 */
[----:B------:R-:W-:Y:S01]  /*4880*/  IMAD R62, R61, 0x4, R62 ;  /* 0x000000043d3e7824 */ /* 0x000fe200078e023e */
[----:B------:R-:W-:Y:S01]  /*4890*/  UIADD3 UR12, UP0, UPT, UR10, 0x2c0, URZ ;  /* 0x000002c00a0c7890 */ /* 0x000fe2000ff1e0ff */
[----:B------:R-:W-:Y:S02]  /*48a0*/  PLOP3.LUT P0, PT, PT, PT, PT, 0x80, 0x8 ;  /* 0x000000000008781c */ /* 0x000fe40003f0f070 */
[----:B------:R-:W-:Y:S01]  /*48b0*/  IADD3 R4, PT, PT, R3, 0x4400, RZ ;  /* 0x0000440003047810 */ /* 0x000fe20007ffe0ff */
[----:B------:R-:W-:Y:S01]  /*48c0*/  IMAD.SHL.U32 R62, R62, 0x20, RZ ;  /* 0x000000203e3e7824 */ /* 0x000fe200078e00ff */
[----:B------:R-:W-:-:S12]  /*48d0*/  UIADD3.X UR13, UPT, UPT, URZ, UR11, URZ, UP0, !UPT ;  /* 0x0000000bff0d7290 */ /* 0x000fd800087fe4ff */
.L_x_57:
        /* <DEDUP_REMOVED lines=10> */
[----:B------:R0:W-:Y:S02]  /*4980*/  UTMACMDFLUSH ;  /* 0x00000000000079b7 */ /* 0x0001e40000000000 */
.L_x_56:
[----:B------:R-:W-:Y:S01]  /*4990*/  BAR.SYNC.DEFER_BLOCKING 0x2, 0x80 ;  /* 0x0082000000007b1d */ /* 0x000fe20000010000 */
[----:B------:R-:W-:Y:S02]  /*49a0*/  IADD3 R87, PT, PT, R87, 0x1, RZ ;  /* 0x0000000157577810 */ /* 0x000fe40007ffe0ff */
[----:B------:R-:W-:-:S03]  /*49b0*/  IADD3 R88, PT, PT, R88, -0x1, RZ ;  /* 0xffffffff58587810 */ /* 0x000fc60007ffe0ff */
[----:B------:R-:W-:Y:S05]  /*49c0*/  @!P3 BRA `(.L_x_58) ;  /* 0xffffffe4000cb947 */ /* 0x000fea000383ffff */
[-C--:B------:R-:W-:Y:S01]  /*49d0*/  LEA R5, R70, R3.reuse, 0x3 ;  /* 0x0000000346057211 */ /* 0x080fe200078e18ff */
[----:B------:R-:W-:Y:S01]  /*49e0*/  BSSY B0, `(.L_x_59) ;  /* 0x0000005000007945 */ /* 0x000fe20003800000 */
[----:B------:R-:W-:Y:S02]  /*49f0*/  SHF.L.U32 R6, R68, 0x1f, RZ ;  /* 0x0000001f44067819 */ /* 0x000fe400000006ff */
[----:B------:R-:W-:Y:S02]  /*4a00*/  LEA R63, R70, R3, 0x4 ;  /* 0x00000003463f7211 */ /* 0x000fe400078e20ff */
[----:B------:R-:W1:Y:S02]  /*4a10*/  SYNCS.PHASECHK.TRANS64.TRYWAIT P0, [R5+URZ+0x50], R6 ;  /* 0x00005006050075a7 */ /* 0x000e6400080011ff */
[----:B-1----:R-:W-:Y:S05]  /*4a20*/  @!P0 BRA `(.L_x_60) ;  /* 0x0000000800c08947 */ /* 0x002fea0003800000 */
.L_x_92:
[----:B------:R-:W-:Y:S05]  /*4a30*/  BSYNC B0 ;  /* 0x0000000000007941 */ /* 0x000fea0003800000 */
.L_x_59:
[----:B------:R-:W2:Y:S01]  /*4a40*/  LDS.128 R60, [R63+0x36c10] ;  /* 0x036c10003f3c7984 */ /* 0x000ea20000000c00 */
[----:B------:R-:W-:Y:S01]  /*4a50*/  CREDUX.MAXABS.F32.NAN UR4, R89 ;  /* 0x00000000590472cc */ /* 0x000fe20000006400 */
[----:B------:R-:W-:Y:S01]  /*4a60*/  BSSY.RECONVERGENT B0, `(.L_x_61) ;  /* 0x0000013000007945 */ /* 0x000fe20003800200 */
[----:B------:R-:W-:Y:S01]  /*4a70*/  ISETP.NE.AND P0, PT, R64, RZ, PT ;  /* 0x000000ff4000720c */ /* 0x000fe20003f05270 */
[----:B------:R3:W-:Y:S06]  /*4a80*/  MEMBAR.ALL.CTA ;  /* 0x0000000000007992 */ /* 0x0007ec0000008000 */
[----:B---3--:R-:W3:Y:S01]  /*4a90*/  FENCE.VIEW.ASYNC.S ;  /* 0x00000000000073c6 */ /* 0x008ee20000000000 */
[----:B------:R-:W-:-:S03]  /*4aa0*/  VIADD R70, R70, 0x1 ;  /* 0x0000000146467836 */ /* 0x000fc60000000000 */
[----:B------:R-:W-:Y:S01]  /*4ab0*/  IMAD.U32 R4, RZ, RZ, UR4 ;  /* 0x00000004ff047e24 */ /* 0x000fe2000f8e00ff */
[----:B---3--:R3:W-:Y:S04]  /*4ac0*/  SYNCS.ARRIVE.TRANS64.ART0 RZ, [R5+URZ+0x60], R0 ;  /* 0x0000600005ff79a7 */ /* 0x0087e800085000ff */
[----:B------:R3:W-:Y:S01]  /*4ad0*/  @!P0 STS [R81+0x36c00], R4 ;  /* 0x036c000451008388 */ /* 0x0007e20000000800 */
[----:B------:R-:W-:Y:S01]  /*4ae0*/  BAR.SYNC.DEFER_BLOCKING 0x2, 0x80 ;  /* 0x0082000000007b1d */ /* 0x000fe20000010000 */
[----:B------:R-:W-:-:S13]  /*4af0*/  LOP3.LUT P0, RZ, R83, R64, RZ, 0xfc, !PT ;  /* 0x0000004053ff7212 */ /* 0x000fda000780fcff */
[----:B------:R-:W-:Y:S05]  /*4b00*/  @P0 BRA `(.L_x_62) ;  /* 0x0000000000200947 */ /* 0x000fea0003800000 */
[----:B------:R-:W-:Y:S01]  /*4b10*/  IMAD.U32 R3, RZ, RZ, UR7 ;  /* 0x00000007ff037e24 */ /* 0x000fe2000f8e00ff */
[----:B------:R-:W4:Y:S04]  /*4b20*/  LDCU.64 UR4, c[0x0][0x740] ;  /* 0x0000e800ff0477ac */ /* 0x000f280008000a00 */
[----:B-1-3--:R-:W1:Y:S01]  /*4b30*/  LDS.128 R4, [R3+0x36c00] ;  /* 0x036c000003047984 */ /* 0x00ae620000000c00 */
[----:B----4-:R-:W-:-:S04]  /*4b40*/  LEA R8, P0, R65, UR4, 0x2 ;  /* 0x0000000441087c11 */ /* 0x010fc8000f8010ff */
[----:B------:R-:W-:Y:S02]  /*4b50*/  LEA.HI.X R9, R65, UR5, R2, 0x2, P0 ;  /* 0x0000000541097c11 */ /* 0x000fe400080f1402 */
[----:B-1----:R-:W-:-:S04]  /*4b60*/  FMNMX3 R4, R4, RZ, R5, !PT ;  /* 0x000000ff04047276 */ /* 0x002fc80007800005 */
[----:B------:R-:W-:-:S05]  /*4b70*/  FMNMX3 R7, R4, R6, R7, !PT ;  /* 0x0000000604077276 */ /* 0x000fca0007800007 */
[----:B------:R4:W-:Y:S02]  /*4b80*/  REDG.E.MAX.S32.STRONG.GPU desc[UR22][R8.64], R7 ;  /* 0x000000070800798e */ /* 0x0009e4000d12e316 */
.L_x_62:
[----:B------:R-:W-:Y:S05]  /*4b90*/  BSYNC.RECONVERGENT B0 ;  /* 0x0000000000007941 */ /* 0x000fea0003800200 */
.L_x_61:
[----:B--2---:R-:W-:Y:S02]  /*4ba0*/  ISETP.NE.AND P0, PT, R63, 0x1, PT ;  /* 0x000000013f00780c */ /* 0x004fe40003f05270 */
[----:B------:R-:W-:-:S04]  /*4bb0*/  ISETP.NE.AND P1, PT, R70, 0x2, PT ;  /* 0x000000024600780c */ /* 0x000fc80003f25270 */
[----:B-1-3--:R-:W-:Y:S02]  /*4bc0*/  SEL R5, RZ, 0x1, P1 ;  /* 0x00000001ff057807 */ /* 0x00afe40000800000 */
[----:B------:R-:W-:Y:S02]  /*4bd0*/  SEL R70, R70, RZ, P1 ;  /* 0x000000ff46467207 */ /* 0x000fe40000800000 */
[----:B------:R-:W-:-:S03]  /*4be0*/  LOP3.LUT R68, R68, R5, RZ, 0x3c, !PT ;  /* 0x0000000544447212 */ /* 0x000fc600078e3cff */
[----:B------:R-:W-:Y:S05]  /*4bf0*/  @!P0 BRA `(.L_x_63) ;  /* 0xffffffe0003c8947 */ /* 0x000fea000383ffff */
.L_x_50:
[----:B------:R-:W-:-:S13]  /*4c00*/  ISETP.NE.AND P0, PT, R83, RZ, PT ;  /* 0x000000ff5300720c */ /* 0x000fda0003f05270 */
[----:B------:R-:W-:Y:S05]  /*4c10*/  @P0 BRA `(.L_x_64) ;  /* 0x00000000001c0947 */ /* 0x000fea0003800000 */
[----:B------:R-:W2:Y:S01]  /*4c20*/  S2UR UR4, SR_CgaCtaId ;  /* 0x00000000000479c3 */ /* 0x000ea20000008800 */
[----:B------:R-:W-:Y:S01]  /*4c30*/  ELECT P1, URZ, PT ;  /* 0x0000000000ff782f */ /* 0x000fe20003820000 */
[----:B------:R-:W-:Y:S01]  /*4c40*/  HFMA2 R2, -RZ, RZ, 0, 5.9604644775390625e-08 ;  /* 0x00000001ff027431 */ /* 0x000fe200000001ff */
[----:B------:R-:W-:-:S05]  /*4c50*/  UMOV UR5, 0x40 ;  /* 0x0000004000057882 */ /* 0x000fca0000000000 */
[----:B------:R-:W-:Y:S01]  /*4c60*/  UVIRTCOUNT.DEALLOC.SMPOOL 0x80 ;  /* 0x000000800000784c */ /* 0x000fe20000000000 */
[----:B--2---:R-:W-:-:S09]  /*4c70*/  ULEA UR4, UR4, UR5, 0x18 ;  /* 0x0000000504047291 */ /* 0x004fd2000f8ec0ff */
[----:B------:R2:W-:Y:S03]  /*4c80*/  @P1 STS.U8 [UR4], R2 ;  /* 0x00000002ff001988 */ /* 0x0005e60008000004 */
.L_x_64:
[----:B------:R-:W-:Y:S06]  /*4c90*/  BAR.SYNC.DEFER_BLOCKING 0x2, 0x80 ;  /* 0x0082000000007b1d */ /* 0x000fec0000010000 */
[----:B------:R-:W-:Y:S05]  /*4ca0*/  @P0 BRA `(.L_x_65) ;  /* 0x00000000009c0947 */ /* 0x000fea0003800000 */
[----:B------:R-:W5:Y:S01]  /*4cb0*/  S2UR UR5, SR_CgaCtaId ;  /* 0x00000000000579c3 */ /* 0x000f620000008800 */
[----:B------:R-:W-:Y:S01]  /*4cc0*/  NOP ;  /* 0x0000000000007918 */ /* 0x000fe20000000000 */
[----:B------:R-:W-:Y:S01]  /*4cd0*/  UMOV UR4, 0x50 ;  /* 0x0000005000047882 */ /* 0x000fe20000000000 */
[----:B------:R-:W-:Y:S01]  /*4ce0*/  LOP3.LUT R4, R82, 0xffff, RZ, 0xc0, !PT ;  /* 0x0000ffff52047812 */ /* 0x000fe200078ec0ff */
[----:B-1----:R-:W-:-:S03]  /*4cf0*/  IMAD.MOV.U32 R3, RZ, RZ, 0xffff ;  /* 0x0000ffffff037424 */ /* 0x002fc600078e00ff */
[----:B------:R-:W-:-:S04]  /*4d00*/  SHF.R.U32.HI R4, RZ, 0x5, R4 ;  /* 0x00000005ff047819 */ /* 0x000fc80000011604 */
[----:B------:R-:W-:Y:S01]  /*4d10*/  SHF.L.U32 R3, R3, R4, RZ ;  /* 0x0000000403037219 */ /* 0x000fe200000006ff */
[----:B------:R-:W-:-:S05]  /*4d20*/  VIADD R5, R4, 0x10 ;  /* 0x0000001004057836 */ /* 0x000fca0000000000 */
[----:B------:R-:W-:Y:S01]  /*4d30*/  SHF.L.U32 R0, R0, R5, RZ ;  /* 0x0000000500007219 */ /* 0x000fe200000006ff */
[----:B-----5:R-:W-:-:S03]  /*4d40*/  ULEA UR5, UR5, UR4, 0x18 ;  /* 0x0000000405057291 */ /* 0x020fc6000f8ec0ff */
[----:B------:R-:W-:-:S04]  /*4d50*/  LOP3.LUT R5, R0, R3, RZ, 0xfc, !PT ;  /* 0x0000000300057212 */ /* 0x000fc800078efcff */
[C---:B------:R-:W-:Y:S02]  /*4d60*/  LOP3.LUT R3, R5.reuse, 0xffff, RZ, 0xc0, !PT ;  /* 0x0000ffff05037812 */ /* 0x040fe400078ec0ff */
[----:B--2---:R-:W1:Y:S02]  /*4d70*/  LDS R2, [UR5] ;  /* 0x00000005ff027984 */ /* 0x004e640008000800 */
[----:B-1----:R-:W-:-:S04]  /*4d80*/  LOP3.LUT R0, R5, 0xffff, R2, 0x80, !PT ;  /* 0x0000ffff05007812 */ /* 0x002fc800078e8002 */
[----:B------:R-:W-:-:S13]  /*4d90*/  ISETP.NE.AND P0, PT, R0, R3, PT ;  /* 0x000000030000720c */ /* 0x000fda0003f05270 */
[----:B------:R-:W-:Y:S05]  /*4da0*/  @P0 BRA `(.L_x_66) ;  /* 0x0000000000500947 */ /* 0x000fea0003800000 */
[----:B------:R-:W-:Y:S02]  /*4db0*/  SHF.R.U32.HI R0, RZ, 0x10, R2 ;  /* 0x00000010ff007819 */ /* 0x000fe40000011602 */
[----:B------:R-:W-:-:S04]  /*4dc0*/  SHF.R.U32.HI R3, RZ, 0x10, R5 ;  /* 0x00000010ff037819 */ /* 0x000fc80000011605 */
[----:B------:R-:W-:-:S04]  /*4dd0*/  LOP3.LUT R0, R0, R3, RZ, 0xc0, !PT ;  /* 0x0000000300007212 */ /* 0x000fc800078ec0ff */
[----:B------:R-:W-:-:S13]  /*4de0*/  ISETP.NE.AND P0, PT, R0, R3, PT ;  /* 0x000000030000720c */ /* 0x000fda0003f05270 */
[----:B------:R-:W-:Y:S05]  /*4df0*/  @P0 BRA `(.L_x_67) ;  /* 0x0000000000300947 */ /* 0x000fea0003800000 */
[----:B------:R-:W-:Y:S01]  /*4e00*/  R2UR UR8, R5 ;  /* 0x00000000050872ca */ /* 0x000fe200000e0000 */
[----:B------:R-:W1:Y:S01]  /*4e10*/  S2R R2, SR_LANEID ;  /* 0x0000000000027919 */ /* 0x000e620000000000 */
[----:B------:R-:W-:Y:S02]  /*4e20*/  VOTEU.ANY UR6, UPT, PT ;  /* 0x0000000000067886 */ /* 0x000fe400038e0100 */
[----:B------:R-:W-:-:S09]  /*4e30*/  UFLO.U32 UR6, UR6 ;  /* 0x00000006000672bd */ /* 0x000fd200080e0000 */
[----:B------:R-:W-:-:S06]  /*4e40*/  ULOP3.LUT UR8, URZ, UR8, URZ, 0x33, !UPT ;  /* 0x00000008ff087292 */ /* 0x000fcc000f8e33ff */
[----:B------:R-:W-:-:S04]  /*4e50*/  IMAD.U32 R0, RZ, RZ, UR8 ;  /* 0x00000008ff007e24 */ /* 0x000fc8000f8e00ff */
[----:B------:R-:W2:Y:S02]  /*4e60*/  REDUX UR4, R0 ;  /* 0x00000000000473c4 */ /* 0x000ea40000000000 */
[----:B------:R4:W-:Y:S01]  /*4e70*/  UTCATOMSWS.AND URZ, UR8 ;  /* 0x0000000800ff79e3 */ /* 0x0009e20008000000 */
[----:B-1----:R-:W-:Y:S01]  /*4e80*/  ISETP.EQ.U32.AND P0, PT, R2, UR6, PT ;  /* 0x0000000602007c0c */ /* 0x002fe2000bf02070 */
[----:B--2---:R-:W-:-:S12]  /*4e90*/  IMAD.U32 R2, RZ, RZ, UR4 ;  /* 0x00000004ff027e24 */ /* 0x004fd8000f8e00ff */
[----:B------:R4:W-:Y:S01]  /*4ea0*/  @P0 ATOMS.AND RZ, [UR5], R2 ;  /* 0x00000002ffff098c */ /* 0x0009e2000a800005 */
[----:B------:R-:W-:Y:S05]  /*4eb0*/  BRA `(.L_x_68) ;  /* 0x0000000000147947 */ /* 0x000fea0003800000 */
.L_x_67:
[----:B------:R-:W-:Y:S02]  /*4ec0*/  MOV R2, 0x4ee0 ;  /* 0x00004ee000027802 */ /* 0x000fe40000000f00 */
[----:B---34-:R-:W-:Y:S05]  /*4ed0*/  CALL.REL.NOINC `($__internal_0_$__cuda_sm10x_tcgen05_guardrail_trap_col_being_dealloced_not_returned_by_alloc) ;  /* 0x0000000400ac7944 */ /* 0x018fea0003c00000 */
[----:B------:R-:W-:Y:S05]  /*4ee0*/  BRA `(.L_x_68) ;  /* 0x0000000000087947 */ /* 0x000fea0003800000 */
.L_x_66:
[----:B------:R-:W-:Y:S02]  /*4ef0*/  MOV R2, 0x4f10 ;  /* 0x00004f1000027802 */ /* 0x000fe40000000f00 */
[----:B---34-:R-:W-:Y:S05]  /*4f00*/  CALL.REL.NOINC `($__internal_2_$__cuda_sm10x_tcgen05_guardrail_trap_unallocated_columns_being_dealloced) ;  /* 0x0000000400b87944 */ /* 0x018fea0003c00000 */
.L_x_68:
[----:B------:R-:W-:Y:S01]  /*4f10*/  NOP ;  /* 0x0000000000007918 */ /* 0x000fe20000000000 */
.L_x_65:
[----:B------:R-:W-:-:S04]  /*4f20*/  DEPBAR.LE SB0, 0x0 ;  /* 0x000080000000791a */ /* 0x000fc80000000000 */
[----:B------:R-:W-:-:S04]  /*4f30*/  DEPBAR.LE SB0, 0x0 ;  /* 0x000080000000791a */ /* 0x000fc80000000000 */
[----:B----4-:R-:W-:Y:S05]  /*4f40*/  EXIT ;  /* 0x000000000000794d */ /* 0x010fea0003800000 */
.L_x_20:
[----:B------:R-:W-:-:S07]  /*4f50*/  MOV R20, R21 ;  /* 0x0000001500147202 */ /* 0x000fce0000000f00 */
.L_x_69:
[----:B----4-:R4:W3:Y:S02]  /*4f60*/  SYNCS.PHASECHK.TRANS64.TRYWAIT P0, [R14+URZ+0x60], R21 ;  /* 0x000060150e0075a7 */ /* 0x0108e400080011ff */
[----:B---3--:R-:W-:Y:S05]  /*4f70*/  @!P0 NANOSLEEP.SYNCS 0x989680 ;  /* 0x009896800000895d */ /* 0x008fea0003900000 */
[----:B------:R-:W3:Y:S02]  /*4f80*/  @!P0 SYNCS.PHASECHK.TRANS64 P0, [R14+URZ+0x60], R21 ;  /* 0x000060150e0085a7 */ /* 0x000ee400080010ff */
[----:B---3--:R-:W-:Y:S05]  /*4f90*/  @!P0 BRA `(.L_x_69) ;  /* 0xfffffffc00f08947 */ /* 0x008fea000383ffff */
[----:B------:R-:W-:Y:S05]  /*4fa0*/  BRA `(.L_x_70) ;  /* 0xffffffbc00c07947 */ /* 0x000fea000383ffff */
.L_x_22:
[----:B------:R-:W-:-:S07]  /*4fb0*/  MOV R7, R6 ;  /* 0x0000000600077202 */ /* 0x000fce0000000f00 */
.L_x_71:
[----:B--2---:R2:W3:Y:S02]  /*4fc0*/  SYNCS.PHASECHK.TRANS64.TRYWAIT P0, [R2+URZ+0x60], R7 ;  /* 0x00006007020075a7 */ /* 0x0044e400080011ff */
[----:B---3--:R-:W-:Y:S05]  /*4fd0*/  @!P0 NANOSLEEP.SYNCS 0x989680 ;  /* 0x009896800000895d */ /* 0x008fea0003900000 */
[----:B------:R-:W3:Y:S02]  /*4fe0*/  @!P0 SYNCS.PHASECHK.TRANS64 P0, [R2+URZ+0x60], R7 ;  /* 0x00006007020085a7 */ /* 0x000ee400080010ff */
[----:B---3--:R-:W-:Y:S05]  /*4ff0*/  @!P0 BRA `(.L_x_71) ;  /* 0xfffffffc00f08947 */ /* 0x008fea000383ffff */
[----:B------:R-:W-:Y:S05]  /*5000*/  BRA `(.L_x_72) ;  /* 0xffffffc0006c7947 */ /* 0x000fea000383ffff */
.L_x_23:
[----:B------:R-:W-:-:S07]  /*5010*/  MOV R9, R8 ;  /* 0x0000000800097202 */ /* 0x000fce0000000f00 */
.L_x_73:
[----:B--2---:R2:W3:Y:S02]  /*5020*/  SYNCS.PHASECHK.TRANS64.TRYWAIT P0, [R3+URZ+0x60], R9 ;  /* 0x00006009030075a7 */ /* 0x0044e400080011ff */
[----:B---3--:R-:W-:Y:S05]  /*5030*/  @!P0 NANOSLEEP.SYNCS 0x989680 ;  /* 0x009896800000895d */ /* 0x008fea0003900000 */
[----:B------:R-:W3:Y:S02]  /*5040*/  @!P0 SYNCS.PHASECHK.TRANS64 P0, [R3+URZ+0x60], R9 ;  /* 0x00006009030085a7 */ /* 0x000ee400080010ff */
[----:B---3--:R-:W-:Y:S05]  /*5050*/  @!P0 BRA `(.L_x_73) ;  /* 0xfffffffc00f08947 */ /* 0x008fea000383ffff */
[----:B------:R-:W-:Y:S05]  /*5060*/  BRA `(.L_x_15) ;  /* 0xffffffc000a07947 */ /* 0x000fea000383ffff */
.L_x_25:
[----:B------:R-:W-:-:S07]  /*5070*/  MOV R0, UR32 ;  /* 0x0000002000007c02 */ /* 0x000fce0008000f00 */
.L_x_74:
[----:B---3--:R3:W4:Y:S02]  /*5080*/  SYNCS.PHASECHK.TRANS64.TRYWAIT P0, [R0+URZ+0x50], RZ ;  /* 0x000050ff000075a7 */ /* 0x00872400080011ff */
[----:B----4-:R-:W-:Y:S05]  /*5090*/  @!P0 NANOSLEEP.SYNCS 0x989680 ;  /* 0x009896800000895d */ /* 0x010fea0003900000 */
[----:B------:R-:W4:Y:S02]  /*50a0*/  @!P0 SYNCS.PHASECHK.TRANS64 P0, [R0+URZ+0x50], RZ ;  /* 0x000050ff000085a7 */ /* 0x000f2400080010ff */
[----:B----4-:R-:W-:Y:S05]  /*50b0*/  @!P0 BRA `(.L_x_74) ;  /* 0xfffffffc00f08947 */ /* 0x010fea000383ffff */
[----:B------:R-:W-:Y:S05]  /*50c0*/  BRA `(.L_x_75) ;  /* 0xffffffc000a07947 */ /* 0x000fea000383ffff */
.L_x_28:
[----:B------:R-:W-:Y:S02]  /*50d0*/  MOV R6, UR17 ;  /* 0x0000001100067c02 */ /* 0x000fe40008000f00 */
[----:B------:R-:W-:Y:S02]  /*50e0*/  MOV R7, UR17 ;  /* 0x0000001100077c02 */ /* 0x000fe40008000f00 */
[----:B------:R-:W-:-:S07]  /*50f0*/  MOV R3, UR5 ;  /* 0x0000000500037c02 */ /* 0x000fce0008000f00 */
.L_x_76:
[----:B--2---:R2:W3:Y:S02]  /*5100*/  SYNCS.PHASECHK.TRANS64.TRYWAIT P0, [R3+URZ+0x20], R7 ;  /* 0x00002007030075a7 */ /* 0x0044e400080011ff */
[----:B---3--:R-:W-:Y:S05]  /*5110*/  @!P0 NANOSLEEP.SYNCS 0x989680 ;  /* 0x009896800000895d */ /* 0x008fea0003900000 */
[----:B------:R-:W3:Y:S02]  /*5120*/  @!P0 SYNCS.PHASECHK.TRANS64 P0, [R3+URZ+0x20], R7 ;  /* 0x00002007030085a7 */ /* 0x000ee400080010ff */
[----:B---3--:R-:W-:Y:S05]  /*5130*/  @!P0 BRA `(.L_x_76) ;  /* 0xfffffffc00f08947 */ /* 0x008fea000383ffff */
[----:B------:R-:W-:Y:S05]  /*5140*/  BRA `(.L_x_27) ;  /* 0xffffffc4006c7947 */ /* 0x000fea000383ffff */
.L_x_30:
[----:B------:R-:W-:-:S07]  /*5150*/  MOV R5, R4 ;  /* 0x0000000400057202 */ /* 0x000fce0000000f00 */
.L_x_77:
[----:B--2---:R2:W4:Y:S02]  /*5160*/  SYNCS.PHASECHK.TRANS64.TRYWAIT P0, [R3+URZ+0x50], R5 ;  /* 0x00005005030075a7 */ /* 0x00452400080011ff */
[----:B----4-:R-:W-:Y:S05]  /*5170*/  @!P0 NANOSLEEP.SYNCS 0x989680 ;  /* 0x009896800000895d */ /* 0x010fea0003900000 */
[----:B------:R-:W4:Y:S02]  /*5180*/  @!P0 SYNCS.PHASECHK.TRANS64 P0, [R3+URZ+0x50], R5 ;  /* 0x00005005030085a7 */ /* 0x000f2400080010ff */
[----:B----4-:R-:W-:Y:S05]  /*5190*/  @!P0 BRA `(.L_x_77) ;  /* 0xfffffffc00f08947 */ /* 0x010fea000383ffff */
[----:B------:R-:W-:Y:S05]  /*51a0*/  BRA `(.L_x_78) ;  /* 0xffffffc400c07947 */ /* 0x000fea000383ffff */
.L_x_32:
[----:B------:R-:W-:Y:S02]  /*51b0*/  MOV R2, UR4 ;  /* 0x0000000400027c02 */ /* 0x000fe40008000f00 */
[----:B--2---:R-:W-:Y:S02]  /*51c0*/  MOV R3, UR4 ;  /* 0x0000000400037c02 */ /* 0x004fe40008000f00 */
[----:B------:R-:W-:-:S07]  /*51d0*/  MOV R0, UR5 ;  /* 0x0000000500007c02 */ /* 0x000fce0008000f00 */
.L_x_79:
[----:B--2---:R2:W4:Y:S02]  /*51e0*/  SYNCS.PHASECHK.TRANS64.TRYWAIT P0, [R0+URZ+0x20], R3 ;  /* 0x00002003000075a7 */ /* 0x00452400080011ff */
[----:B----4-:R-:W-:Y:S05]  /*51f0*/  @!P0 NANOSLEEP.SYNCS 0x989680 ;  /* 0x009896800000895d */ /* 0x010fea0003900000 */
[----:B------:R-:W4:Y:S02]  /*5200*/  @!P0 SYNCS.PHASECHK.TRANS64 P0, [R0+URZ+0x20], R3 ;  /* 0x00002003000085a7 */ /* 0x000f2400080010ff */
[----:B----4-:R-:W-:Y:S05]  /*5210*/  @!P0 BRA `(.L_x_79) ;  /* 0xfffffffc00f08947 */ /* 0x010fea000383ffff */
[----:B------:R-:W-:Y:S05]  /*5220*/  BRA `(.L_x_80) ;  /* 0xffffffc800207947 */ /* 0x000fea000383ffff */
.L_x_34:
[----:B------:R-:W-:-:S07]  /*5230*/  MOV R2, UR12 ;  /* 0x0000000c00027c02 */ /* 0x000fce0008000f00 */
.L_x_81:
[----:B----4-:R4:W2:Y:S02]  /*5240*/  SYNCS.PHASECHK.TRANS64.TRYWAIT P0, [R2+URZ+0x50], RZ ;  /* 0x000050ff020075a7 */ /* 0x0108a400080011ff */
[----:B--2---:R-:W-:Y:S05]  /*5250*/  @!P0 NANOSLEEP.SYNCS 0x989680 ;  /* 0x009896800000895d */ /* 0x004fea0003900000 */
[----:B------:R-:W2:Y:S02]  /*5260*/  @!P0 SYNCS.PHASECHK.TRANS64 P0, [R2+URZ+0x50], RZ ;  /* 0x000050ff020085a7 */ /* 0x000ea400080010ff */
[----:B--2---:R-:W-:Y:S05]  /*5270*/  @!P0 BRA `(.L_x_81) ;  /* 0xfffffffc00f08947 */ /* 0x004fea000383ffff */
[----:B------:R-:W-:Y:S05]  /*5280*/  BRA `(.L_x_82) ;  /* 0xffffffc800387947 */ /* 0x000fea000383ffff */
.L_x_37:
[----:B------:R-:W-:Y:S02]  /*5290*/  MOV R8, UR13 ;  /* 0x0000000d00087c02 */ /* 0x000fe40008000f00 */
[----:B------:R-:W-:Y:S02]  /*52a0*/  MOV R9, UR13 ;  /* 0x0000000d00097c02 */ /* 0x000fe40008000f00 */
[----:B------:R-:W-:-:S07]  /*52b0*/  MOV R0, UR12 ;  /* 0x0000000c00007c02 */ /* 0x000fce0008000f00 */
.L_x_83:
[----:B--2---:R2:W4:Y:S02]  /*52c0*/  SYNCS.PHASECHK.TRANS64.TRYWAIT P0, [R0+URZ+0x48], R9 ;  /* 0x00004809000075a7 */ /* 0x00452400080011ff */
[----:B----4-:R-:W-:Y:S05]  /*52d0*/  @!P0 NANOSLEEP.SYNCS 0x989680 ;  /* 0x009896800000895d */ /* 0x010fea0003900000 */
[----:B------:R-:W4:Y:S02]  /*52e0*/  @!P0 SYNCS.PHASECHK.TRANS64 P0, [R0+URZ+0x48], R9 ;  /* 0x00004809000085a7 */ /* 0x000f2400080010ff */
[----:B----4-:R-:W-:Y:S05]  /*52f0*/  @!P0 BRA `(.L_x_83) ;  /* 0xfffffffc00f08947 */ /* 0x010fea000383ffff */
[----:B------:R-:W-:Y:S05]  /*5300*/  BRA `(.L_x_36) ;  /* 0xffffffcc00647947 */ /* 0x000fea000383ffff */
.L_x_39:
[----:B------:R-:W-:Y:S02]  /*5310*/  MOV R8, UR25 ;  /* 0x0000001900087c02 */ /* 0x000fe40008000f00 */
[----:B------:R-:W-:Y:S02]  /*5320*/  MOV R9, UR25 ;  /* 0x0000001900097c02 */ /* 0x000fe40008000f00 */
[----:B------:R-:W-:Y:S07]  /*5330*/  MOV R0, UR13 ;  /* 0x0000000d00007c02 */ /* 0x000fee0008000f00 */
.L_x_84:
[----:B--2---:R2:W4:Y:S02]  /*5340*/  SYNCS.PHASECHK.TRANS64.TRYWAIT P1, [R0+URZ], R9 ;  /* 0x00000009000075a7 */ /* 0x00452400080211ff */
[----:B----4-:R-:W-:Y:S05]  /*5350*/  @!P1 NANOSLEEP.SYNCS 0x989680 ;  /* 0x009896800000995d */ /* 0x010fea0003900000 */
[----:B------:R-:W4:Y:S02]  /*5360*/  @!P1 SYNCS.PHASECHK.TRANS64 P1, [R0+URZ], R9 ;  /* 0x00000009000095a7 */ /* 0x000f2400080210ff */
[----:B----4-:R-:W-:Y:S05]  /*5370*/  @!P1 BRA `(.L_x_84) ;  /* 0xfffffffc00f09947 */ /* 0x010fea000383ffff */
[----:B------:R-:W-:Y:S05]  /*5380*/  BRA `(.L_x_38) ;  /* 0xffffffcc00c87947 */ /* 0x000fea000383ffff */
.L_x_41:
[-C--:B------:R-:W-:Y:S02]  /*5390*/  MOV R8, R4.reuse ;  /* 0x0000000400087202 */ /* 0x080fe40000000f00 */
[----:B------:R-:W-:-:S07]  /*53a0*/  MOV R9, R4 ;  /* 0x0000000400097202 */ /* 0x000fce0000000f00 */
.L_x_85:
[----:B----4-:R4:W3:Y:S02]  /*53b0*/  SYNCS.PHASECHK.TRANS64.TRYWAIT P0, [R3+URZ+0x50], R9 ;  /* 0x00005009030075a7 */ /* 0x0108e400080011ff */
[----:B---3--:R-:W-:Y:S05]  /*53c0*/  @!P0 NANOSLEEP.SYNCS 0x989680 ;  /* 0x009896800000895d */ /* 0x008fea0003900000 */
[----:B------:R-:W3:Y:S02]  /*53d0*/  @!P0 SYNCS.PHASECHK.TRANS64 P0, [R3+URZ+0x50], R9 ;  /* 0x00005009030085a7 */ /* 0x000ee400080010ff */
[----:B---3--:R-:W-:Y:S05]  /*53e0*/  @!P0 BRA `(.L_x_85) ;  /* 0xfffffffc00f08947 */ /* 0x008fea000383ffff */
[----:B------:R-:W-:Y:S05]  /*53f0*/  BRA `(.L_x_86) ;  /* 0xffffffd0002c7947 */ /* 0x000fea000383ffff */
.L_x_43:
[----:B------:R-:W-:Y:S02]  /*5400*/  MOV R2, UR35 ;  /* 0x0000002300027c02 */ /* 0x000fe40008000f00 */
[----:B----4-:R-:W-:Y:S02]  /*5410*/  MOV R3, UR35 ;  /* 0x0000002300037c02 */ /* 0x010fe40008000f00 */
[----:B------:R-:W-:-:S07]  /*5420*/  MOV R0, UR12 ;  /* 0x0000000c00007c02 */ /* 0x000fce0008000f00 */
.L_x_87:
[----:B--2---:R2:W4:Y:S02]  /*5430*/  SYNCS.PHASECHK.TRANS64.TRYWAIT P0, [R0+URZ+0x48], R3 ;  /* 0x00004803000075a7 */ /* 0x00452400080011ff */
[----:B----4-:R-:W-:Y:S05]  /*5440*/  @!P0 NANOSLEEP.SYNCS 0x989680 ;  /* 0x009896800000895d */ /* 0x010fea0003900000 */
[----:B------:R-:W4:Y:S02]  /*5450*/  @!P0 SYNCS.PHASECHK.TRANS64 P0, [R0+URZ+0x48], R3 ;  /* 0x00004803000085a7 */ /* 0x000f2400080010ff */
[----:B----4-:R-:W-:Y:S05]  /*5460*/  @!P0 BRA `(.L_x_87) ;  /* 0xfffffffc00f08947 */ /* 0x010fea000383ffff */
[----:B------:R-:W-:Y:S05]  /*5470*/  BRA `(.L_x_33) ;  /* 0xffffffd000547947 */ /* 0x000fea000383ffff */
.L_x_49:
[----:B-1----:R1:W2:Y:S02]  /*5480*/  SYNCS.PHASECHK.TRANS64.TRYWAIT P0, [R3+URZ+0x50], RZ ;  /* 0x000050ff030075a7 */ /* 0x0022a400080011ff */
[----:B--2---:R-:W-:Y:S05]  /*5490*/  @!P0 NANOSLEEP.SYNCS 0x989680 ;  /* 0x009896800000895d */ /* 0x004fea0003900000 */
[----:B------:R-:W2:Y:S02]  /*54a0*/  @!P0 SYNCS.PHASECHK.TRANS64 P0, [R3+URZ+0x50], RZ ;  /* 0x000050ff030085a7 */ /* 0x000ea400080010ff */
[----:B--2---:R-:W-:Y:S05]  /*54b0*/  @!P0 BRA `(.L_x_49) ;  /* 0xfffffffc00f08947 */ /* 0x004fea000383ffff */
[----:B------:R-:W-:Y:S05]  /*54c0*/  BRA `(.L_x_88) ;  /* 0xffffffd400287947 */ /* 0x000fea000383ffff */
.L_x_51:
[----:B------:R-:W-:-:S07]  /*54d0*/  MOV R5, R4 ;  /* 0x0000000400057202 */ /* 0x000fce0000000f00 */
.L_x_89:
[----:B-1----:R1:W2:Y:S02]  /*54e0*/  SYNCS.PHASECHK.TRANS64.TRYWAIT P0, [R3+URZ+0x40], R5 ;  /* 0x00004005030075a7 */ /* 0x0022a400080011ff */
[----:B--2---:R-:W-:Y:S05]  /*54f0*/  @!P0 NANOSLEEP.SYNCS 0x989680 ;  /* 0x009896800000895d */ /* 0x004fea0003900000 */
[----:B------:R-:W2:Y:S02]  /*5500*/  @!P0 SYNCS.PHASECHK.TRANS64 P0, [R3+URZ+0x40], R5 ;  /* 0x00004005030085a7 */ /* 0x000ea400080010ff */
[----:B--2---:R-:W-:Y:S05]  /*5510*/  @!P0 BRA `(.L_x_89) ;  /* 0xfffffffc00f08947 */ /* 0x004fea000383ffff */
[----:B------:R-:W-:Y:S05]  /*5520*/  BRA `(.L_x_90) ;  /* 0xffffffd800247947 */ /* 0x000fea000383ffff */
.L_x_60:
[----:B------:R-:W-:-:S07]  /*5530*/  MOV R7, R6 ;  /* 0x0000000600077202 */ /* 0x000fce0000000f00 */
.L_x_91:
[----:B-1----:R1:W2:Y:S02]  /*5540*/  SYNCS.PHASECHK.TRANS64.TRYWAIT P0, [R5+URZ+0x50], R7 ;  /* 0x00005007050075a7 */ /* 0x0022a400080011ff */
[----:B--2---:R-:W-:Y:S05]  /*5550*/  @!P0 NANOSLEEP.SYNCS 0x989680 ;  /* 0x009896800000895d */ /* 0x004fea0003900000 */
[----:B------:R-:W2:Y:S02]  /*5560*/  @!P0 SYNCS.PHASECHK.TRANS64 P0, [R5+URZ+0x50], R7 ;  /* 0x00005007050085a7 */ /* 0x000ea400080010ff */
[----:B--2---:R-:W-:Y:S05]  /*5570*/  @!P0 BRA `(.L_x_91) ;  /* 0xfffffffc00f08947 */ /* 0x004fea000383ffff */
[----:B------:R-:W-:Y:S05]  /*5580*/  BRA `(.L_x_92) ;  /* 0xfffffff400287947 */ /* 0x000fea000383ffff */
        .weak           $__internal_0_$__cuda_sm10x_tcgen05_guardrail_trap_col_being_dealloced_not_returned_by_alloc
        .type           $__internal_0_$__cuda_sm10x_tcgen05_guardrail_trap_col_being_dealloced_not_returned_by_alloc,@function
        .size           $__internal_0_$__cuda_sm10x_tcgen05_guardrail_trap_col_being_dealloced_not_returned_by_alloc,($__internal_1_$__cuda_sm10x_tcgen05_guardrail_trap_phase_invalid_during_alloc - $__internal_0_$__cuda_sm10x_tcgen05_guardrail_trap_col_being_dealloced_not_returned_by_alloc)
$__internal_0_$__cuda_sm10x_tcgen05_guardrail_trap_col_being_dealloced_not_returned_by_alloc:
[----:B------:R-:W-:Y:S05]  /*5590*/  BPT.TRAP 0x1 ;  /* 0x000000040000795c */ /* 0x000fea0000300000 */
[----:B------:R-:W-:-:S04]  /*55a0*/  HFMA2 R3, -RZ, RZ, 0, 0 ;  /* 0x00000000ff037431 */ /* 0x000fc800000001ff */
[----:B------:R-:W-:Y:S05]  /*55b0*/  RET.REL.NODEC R2 `(kernel_cutlass_kernel_cudnngrouped_gemmgrouped_gemm_swiglugrouped_gemm_swiglu_quantBlockScaledContiguousGroupedGemmKernel_object_at__TiledMMA_ThrLayoutVMNK11110000_PermutationMNK____MMAAt_0) ;  /* 0xffffffa802907950 */ /* 0x000fea0003c3ffff */
        .weak           $__internal_1_$__cuda_sm10x_tcgen05_guardrail_trap_phase_invalid_during_alloc
        .type           $__internal_1_$__cuda_sm10x_tcgen05_guardrail_trap_phase_invalid_during_alloc,@function
        .size           $__internal_1_$__cuda_sm10x_tcgen05_guardrail_trap_phase_invalid_during_alloc,($__internal_2_$__cuda_sm10x_tcgen05_guardrail_trap_unallocated_columns_being_dealloced - $__internal_1_$__cuda_sm10x_tcgen05_guardrail_trap_phase_invalid_during_alloc)
$__internal_1_$__cuda_sm10x_tcgen05_guardrail_trap_phase_invalid_during_alloc:
[----:B------:R-:W-:Y:S05]  /*55c0*/  BPT.TRAP 0x1 ;  /* 0x000000040000795c */ /* 0x000fea0000300000 */
[----:B------:R-:W-:-:S04]  /*55d0*/  MOV R3, 0x0 ;  /* 0x0000000000037802 */ /* 0x000fc80000000f00 */
[----:B------:R-:W-:Y:S05]  /*55e0*/  RET.REL.NODEC R2 `(kernel_cutlass_kernel_cudnngrouped_gemmgrouped_gemm_swiglugrouped_gemm_swiglu_quantBlockScaledContiguousGroupedGemmKernel_object_at__TiledMMA_ThrLayoutVMNK11110000_PermutationMNK____MMAAt_0) ;  /* 0xffffffa802847950 */ /* 0x000fea0003c3ffff */
        .weak           $__internal_2_$__cuda_sm10x_tcgen05_guardrail_trap_unallocated_columns_being_dealloced
        .type           $__internal_2_$__cuda_sm10x_tcgen05_guardrail_trap_unallocated_columns_being_dealloced,@function
        .size           $__internal_2_$__cuda_sm10x_tcgen05_guardrail_trap_unallocated_columns_being_dealloced,(.L_x_96 - $__internal_2_$__cuda_sm10x_tcgen05_guardrail_trap_unallocated_columns_being_dealloced)
$__internal_2_$__cuda_sm10x_tcgen05_guardrail_trap_unallocated_columns_being_dealloced:
[----:B------:R-:W-:Y:S05]  /*55f0*/  BPT.TRAP 0x1 ;  /* 0x000000040000795c */ /* 0x000fea0000300000 */
[----:B------:R-:W-:-:S04]  /*5600*/  HFMA2 R3, -RZ, RZ, 0, 0 ;  /* 0x00000000ff037431 */ /* 0x000fc800000001ff */
[----:B------:R-:W-:Y:S05]  /*5610*/  RET.REL.NODEC R2 `(kernel_cutlass_kernel_cudnngrouped_gemmgrouped_gemm_swiglugrouped_gemm_swiglu_quantBlockScaledContiguousGroupedGemmKernel_object_at__TiledMMA_ThrLayoutVMNK11110000_PermutationMNK____MMAAt_0) ;  /* 0xffffffa802787950 */ /* 0x000fea0003c3ffff */
.L_x_93:
[----:B------:R-:W-:-:S00]  /*5620*/  BRA `(.L_x_93) ;  /* 0xfffffffc00fc7947 */ /* 0x000fc0000383ffff */
[----:B------:R-:W-:-:S00]  /*5630*/  NOP ;  /* 0x0000000000007918 */ /* 0x000fc00000000000 */
        /* <DEDUP_REMOVED lines=12> */
.L_x_96:


//--------------------- .nv.shared.kernel_cutlass_kernel_cudnngrouped_gemmgrouped_gemm_swiglugrouped_gemm_swiglu_quantBlockScaledContiguousGroupedGemmKernel_object_at__TiledMMA_ThrLayoutVMNK11110000_PermutationMNK____MMAAt_0 --------------------------
	.section	.nv.shared.kernel_cutlass_kernel_cudnngrouped_gemmgrouped_gemm_swiglugrouped_gemm_swiglu_quantBlockScaledContiguousGroupedGemmKernel_object_at__TiledMMA_ThrLayoutVMNK11110000_PermutationMNK____MMAAt_0,"aw",@nobits
	.sectionflags	@""
	.align	1024
	.zero		1024


//--------------------- .nv.shared.reserved.0     --------------------------
	.section	.nv.shared.reserved.0,"aw",@nobits
	.align	8
	.weak		__nv_reservedSMEM_offset_0_alias
	.size		__nv_reservedSMEM_offset_0_alias, 0, 64
	.other		__nv_reservedSMEM_offset_0_alias,@"STO_CUDA_RESERVED_SHARED STV_DEFAULT"
__nv_reservedSMEM_offset_0_alias:
	.zero		0
.nv.shared.reserved.0:
	.zero		64
	.weak		__nv_reservedSMEM_allocation_phase
	.type		__nv_reservedSMEM_allocation_phase,@object
	.size		__nv_reservedSMEM_allocation_phase,(.L_0 - __nv_reservedSMEM_allocation_phase)
__nv_reservedSMEM_allocation_phase:
	.zero		1
.L_0:
	.zero		7
	.weak		__nv_reservedSMEM_devtool_atexit_pc
	.type		__nv_reservedSMEM_devtool_atexit_pc,@object
	.size		__nv_reservedSMEM_devtool_atexit_pc,(__nv_reservedSMEM_allocation_mask - __nv_reservedSMEM_devtool_atexit_pc)
__nv_reservedSMEM_devtool_atexit_pc:
	.zero		8
	.weak		__nv_reservedSMEM_allocation_mask
	.type		__nv_reservedSMEM_allocation_mask,@object
	.size		__nv_reservedSMEM_allocation_mask,(.L_2 - __nv_reservedSMEM_allocation_mask)
__nv_reservedSMEM_allocation_mask:
	.zero		4
.L_2:


//--------------------- .nv.constant0.kernel_cutlass_kernel_cudnngrouped_gemmgrouped_gemm_swiglugrouped_gemm_swiglu_quantBlockScaledContiguousGroupedGemmKernel_object_at__TiledMMA_ThrLayoutVMNK11110000_PermutationMNK____MMAAt_0 --------------------------
	.section	.nv.constant0.kernel_cutlass_kernel_cudnngrouped_gemmgrouped_gemm_swiglugrouped_gemm_swiglu_quantBlockScaledContiguousGroupedGemmKernel_object_at__TiledMMA_ThrLayoutVMNK11110000_PermutationMNK____MMAAt_0,"a",@progbits
	.sectionflags	@""
	.align	4
.nv.constant0.kernel_cutlass_kernel_cudnngrouped_gemmgrouped_gemm_swiglugrouped_gemm_swiglu_quantBlockScaledContiguousGroupedGemmKernel_object_at__TiledMMA_ThrLayoutVMNK11110000_PermutationMNK____MMAAt_0:
	.zero		1924


//--------------------- SYMBOLS --------------------------

	.type		.nv.reservedSmem.offset0,@object
	.size		.nv.reservedSmem.offset0,0x4
	.type		.nv.reservedSmem.cap,@object
	.size		.nv.reservedSmem.cap,0x4
